//
// Generated by NVIDIA NVVM Compiler
//
// Compiler Build ID: CL-36424714
// Cuda compilation tools, release 13.0, V13.0.88
// Based on NVVM 20.0.0
//

.version 9.0
.target sm_100
.address_size 64

	// .globl	_Z13cuda_NDFT_gpuPKdS0_S0_PdS1_i
.func  (.param .align 16 .b8 func_retval0[16]) __internal_trig_reduction_slowpathd
(
	.param .b64 __internal_trig_reduction_slowpathd_param_0
)
;
.global .align 8 .b8 __cudart_i2opi_d[144] = {8, 93, 141, 31, 177, 95, 251, 107, 234, 146, 82, 138, 247, 57, 7, 61, 123, 241, 229, 235, 199, 186, 39, 117, 45, 234, 95, 158, 102, 63, 70, 79, 183, 9, 203, 39, 207, 126, 54, 109, 31, 109, 10, 90, 139, 17, 47, 239, 15, 152, 5, 222, 255, 151, 248, 31, 59, 40, 249, 189, 139, 95, 132, 156, 244, 57, 83, 131, 57, 214, 145, 57, 65, 126, 95, 180, 38, 112, 156, 233, 132, 68, 187, 46, 245, 53, 130, 232, 62, 167, 41, 177, 28, 235, 29, 254, 28, 146, 209, 9, 234, 46, 73, 6, 224, 210, 77, 66, 58, 110, 36, 183, 97, 197, 187, 222, 171, 99, 81, 254, 65, 144, 67, 60, 153, 149, 98, 219, 192, 221, 52, 245, 209, 87, 39, 252, 41, 21, 68, 78, 110, 131, 249, 162};
.global .align 16 .b8 __cudart_sin_cos_coeffs[128] = {70, 210, 176, 44, 241, 229, 90, 190, 146, 227, 172, 105, 227, 29, 199, 62, 161, 98, 219, 25, 160, 1, 42, 191, 24, 8, 17, 17, 17, 17, 129, 63, 84, 85, 85, 85, 85, 85, 197, 191, 0, 0, 0, 0, 0, 0, 0, 0, 0, 0, 0, 0, 0, 0, 0, 0, 100, 129, 253, 32, 131, 255, 168, 189, 40, 133, 239, 193, 167, 238, 33, 62, 217, 230, 6, 142, 79, 126, 146, 190, 233, 188, 221, 25, 160, 1, 250, 62, 71, 93, 193, 22, 108, 193, 86, 191, 81, 85, 85, 85, 85, 85, 165, 63, 0, 0, 0, 0, 0, 0, 224, 191, 0, 0, 0, 0, 0, 0, 240, 63};

.visible .entry _Z13cuda_NDFT_gpuPKdS0_S0_PdS1_i(
	.param .u64 .ptr .align 1 _Z13cuda_NDFT_gpuPKdS0_S0_PdS1_i_param_0,
	.param .u64 .ptr .align 1 _Z13cuda_NDFT_gpuPKdS0_S0_PdS1_i_param_1,
	.param .u64 .ptr .align 1 _Z13cuda_NDFT_gpuPKdS0_S0_PdS1_i_param_2,
	.param .u64 .ptr .align 1 _Z13cuda_NDFT_gpuPKdS0_S0_PdS1_i_param_3,
	.param .u64 .ptr .align 1 _Z13cuda_NDFT_gpuPKdS0_S0_PdS1_i_param_4,
	.param .u32 _Z13cuda_NDFT_gpuPKdS0_S0_PdS1_i_param_5
)
{
	.reg .pred 	%p<12>;
	.reg .b32 	%r<38>;
	.reg .b64 	%rd<32>;
	.reg .b64 	%fd<86>;

	ld.param.u64 	%rd7, [_Z13cuda_NDFT_gpuPKdS0_S0_PdS1_i_param_0];
	ld.param.u64 	%rd8, [_Z13cuda_NDFT_gpuPKdS0_S0_PdS1_i_param_1];
	ld.param.u64 	%rd9, [_Z13cuda_NDFT_gpuPKdS0_S0_PdS1_i_param_2];
	ld.param.u32 	%r13, [_Z13cuda_NDFT_gpuPKdS0_S0_PdS1_i_param_5];
	mov.u32 	%r14, %ctaid.x;
	mov.u32 	%r15, %ntid.x;
	mov.u32 	%r16, %tid.x;
	mad.lo.s32 	%r1, %r14, %r15, %r16;
	setp.ge.s32 	%p1, %r1, %r13;
	@%p1 bra 	$L__BB0_14;
	ld.param.u32 	%r31, [_Z13cuda_NDFT_gpuPKdS0_S0_PdS1_i_param_5];
	setp.lt.s32 	%p2, %r31, 1;
	mov.f64 	%fd84, 0d0000000000000000;
	mov.f64 	%fd85, %fd84;
	@%p2 bra 	$L__BB0_13;
	ld.param.u32 	%r32, [_Z13cuda_NDFT_gpuPKdS0_S0_PdS1_i_param_5];
	cvta.to.global.u64 	%rd12, %rd9;
	mul.wide.s32 	%rd13, %r1, 8;
	add.s64 	%rd14, %rd12, %rd13;
	ld.global.f64 	%fd22, [%rd14];
	mul.f64 	%fd1, %fd22, 0dC01921FB54442D18;
	neg.s32 	%r34, %r32;
	cvta.to.global.u64 	%rd30, %rd8;
	cvta.to.global.u64 	%rd31, %rd7;
	mov.f64 	%fd85, 0d0000000000000000;
	mov.u64 	%rd17, __cudart_sin_cos_coeffs;
	mov.f64 	%fd84, %fd85;
$L__BB0_3:
	ld.global.f64 	%fd4, [%rd30];
	ld.global.f64 	%fd23, [%rd31];
	mul.f64 	%fd5, %fd1, %fd23;
	abs.f64 	%fd6, %fd5;
	setp.neu.f64 	%p3, %fd6, 0d7FF0000000000000;
	@%p3 bra 	$L__BB0_5;
	mov.f64 	%fd29, 0d0000000000000000;
	mul.rn.f64 	%fd82, %fd5, %fd29;
	mov.b32 	%r36, 1;
	bra.uni 	$L__BB0_8;
$L__BB0_5:
	mul.f64 	%fd24, %fd5, 0d3FE45F306DC9C883;
	cvt.rni.s32.f64 	%r35, %fd24;
	cvt.rn.f64.s32 	%fd25, %r35;
	fma.rn.f64 	%fd26, %fd25, 0dBFF921FB54442D18, %fd5;
	fma.rn.f64 	%fd27, %fd25, 0dBC91A62633145C00, %fd26;
	fma.rn.f64 	%fd82, %fd25, 0dB97B839A252049C0, %fd27;
	setp.ltu.f64 	%p4, %fd6, 0d41E0000000000000;
	@%p4 bra 	$L__BB0_7;
	{ // callseq 0, 0
	.param .b64 param0;
	st.param.f64 	[param0], %fd5;
	.param .align 16 .b8 retval0[16];
	call.uni (retval0), 
	__internal_trig_reduction_slowpathd, 
	(
	param0
	);
	ld.param.f64 	%fd82, [retval0];
	ld.param.b32 	%r35, [retval0+8];
	} // callseq 0
$L__BB0_7:
	add.s32 	%r36, %r35, 1;
$L__BB0_8:
	setp.neu.f64 	%p5, %fd6, 0d7FF0000000000000;
	shl.b32 	%r19, %r36, 6;
	cvt.u64.u32 	%rd15, %r19;
	and.b64  	%rd16, %rd15, 64;
	add.s64 	%rd18, %rd17, %rd16;
	mul.rn.f64 	%fd30, %fd82, %fd82;
	and.b32  	%r20, %r36, 1;
	setp.eq.b32 	%p6, %r20, 1;
	selp.f64 	%fd31, 0dBDA8FF8320FD8164, 0d3DE5DB65F9785EBA, %p6;
	ld.global.nc.v2.f64 	{%fd32, %fd33}, [%rd18];
	fma.rn.f64 	%fd34, %fd31, %fd30, %fd32;
	fma.rn.f64 	%fd35, %fd34, %fd30, %fd33;
	ld.global.nc.v2.f64 	{%fd36, %fd37}, [%rd18+16];
	fma.rn.f64 	%fd38, %fd35, %fd30, %fd36;
	fma.rn.f64 	%fd39, %fd38, %fd30, %fd37;
	ld.global.nc.v2.f64 	{%fd40, %fd41}, [%rd18+32];
	fma.rn.f64 	%fd42, %fd39, %fd30, %fd40;
	fma.rn.f64 	%fd43, %fd42, %fd30, %fd41;
	fma.rn.f64 	%fd44, %fd43, %fd82, %fd82;
	fma.rn.f64 	%fd45, %fd43, %fd30, 0d3FF0000000000000;
	selp.f64 	%fd46, %fd45, %fd44, %p6;
	and.b32  	%r21, %r36, 2;
	setp.eq.s32 	%p7, %r21, 0;
	mov.f64 	%fd47, 0d0000000000000000;
	sub.f64 	%fd48, %fd47, %fd46;
	selp.f64 	%fd49, %fd46, %fd48, %p7;
	fma.rn.f64 	%fd84, %fd4, %fd49, %fd84;
	@%p5 bra 	$L__BB0_10;
	mov.f64 	%fd55, 0d0000000000000000;
	mul.rn.f64 	%fd83, %fd5, %fd55;
	mov.b32 	%r37, 0;
	bra.uni 	$L__BB0_12;
$L__BB0_10:
	mul.f64 	%fd50, %fd5, 0d3FE45F306DC9C883;
	cvt.rni.s32.f64 	%r37, %fd50;
	cvt.rn.f64.s32 	%fd51, %r37;
	fma.rn.f64 	%fd52, %fd51, 0dBFF921FB54442D18, %fd5;
	fma.rn.f64 	%fd53, %fd51, 0dBC91A62633145C00, %fd52;
	fma.rn.f64 	%fd83, %fd51, 0dB97B839A252049C0, %fd53;
	setp.ltu.f64 	%p8, %fd6, 0d41E0000000000000;
	@%p8 bra 	$L__BB0_12;
	{ // callseq 1, 0
	.param .b64 param0;
	st.param.f64 	[param0], %fd5;
	.param .align 16 .b8 retval0[16];
	call.uni (retval0), 
	__internal_trig_reduction_slowpathd, 
	(
	param0
	);
	ld.param.f64 	%fd83, [retval0];
	ld.param.b32 	%r37, [retval0+8];
	} // callseq 1
$L__BB0_12:
	shl.b32 	%r24, %r37, 6;
	cvt.u64.u32 	%rd19, %r24;
	and.b64  	%rd20, %rd19, 64;
	add.s64 	%rd22, %rd17, %rd20;
	mul.rn.f64 	%fd56, %fd83, %fd83;
	and.b32  	%r25, %r37, 1;
	setp.eq.b32 	%p9, %r25, 1;
	selp.f64 	%fd57, 0dBDA8FF8320FD8164, 0d3DE5DB65F9785EBA, %p9;
	ld.global.nc.v2.f64 	{%fd58, %fd59}, [%rd22];
	fma.rn.f64 	%fd60, %fd57, %fd56, %fd58;
	fma.rn.f64 	%fd61, %fd60, %fd56, %fd59;
	ld.global.nc.v2.f64 	{%fd62, %fd63}, [%rd22+16];
	fma.rn.f64 	%fd64, %fd61, %fd56, %fd62;
	fma.rn.f64 	%fd65, %fd64, %fd56, %fd63;
	ld.global.nc.v2.f64 	{%fd66, %fd67}, [%rd22+32];
	fma.rn.f64 	%fd68, %fd65, %fd56, %fd66;
	fma.rn.f64 	%fd69, %fd68, %fd56, %fd67;
	fma.rn.f64 	%fd70, %fd69, %fd83, %fd83;
	fma.rn.f64 	%fd71, %fd69, %fd56, 0d3FF0000000000000;
	selp.f64 	%fd72, %fd71, %fd70, %p9;
	and.b32  	%r26, %r37, 2;
	setp.eq.s32 	%p10, %r26, 0;
	mov.f64 	%fd73, 0d0000000000000000;
	sub.f64 	%fd74, %fd73, %fd72;
	selp.f64 	%fd75, %fd72, %fd74, %p10;
	fma.rn.f64 	%fd85, %fd4, %fd75, %fd85;
	add.s32 	%r34, %r34, 1;
	setp.ne.s32 	%p11, %r34, 0;
	add.s64 	%rd31, %rd31, 8;
	add.s64 	%rd30, %rd30, 8;
	@%p11 bra 	$L__BB0_3;
$L__BB0_13:
	ld.param.u32 	%r33, [_Z13cuda_NDFT_gpuPKdS0_S0_PdS1_i_param_5];
	ld.param.u64 	%rd29, [_Z13cuda_NDFT_gpuPKdS0_S0_PdS1_i_param_4];
	ld.param.u64 	%rd28, [_Z13cuda_NDFT_gpuPKdS0_S0_PdS1_i_param_3];
	cvt.rn.f64.s32 	%fd76, %r33;
	div.rn.f64 	%fd77, %fd84, %fd76;
	mov.u32 	%r27, %ctaid.x;
	mov.u32 	%r28, %ntid.x;
	mov.u32 	%r29, %tid.x;
	mad.lo.s32 	%r30, %r27, %r28, %r29;
	cvta.to.global.u64 	%rd23, %rd28;
	mul.wide.s32 	%rd24, %r30, 8;
	add.s64 	%rd25, %rd23, %rd24;
	st.global.f64 	[%rd25], %fd77;
	div.rn.f64 	%fd78, %fd85, %fd76;
	cvta.to.global.u64 	%rd26, %rd29;
	add.s64 	%rd27, %rd26, %rd24;
	st.global.f64 	[%rd27], %fd78;
$L__BB0_14:
	ret;

}
.func  (.param .align 16 .b8 func_retval0[16]) __internal_trig_reduction_slowpathd(
	.param .b64 __internal_trig_reduction_slowpathd_param_0
)
{
	.local .align 8 .b8 	__local_depot1[40];
	.reg .b64 	%SP;
	.reg .b64 	%SPL;
	.reg .pred 	%p<10>;
	.reg .b32 	%r<47>;
	.reg .b64 	%rd<74>;
	.reg .b64 	%fd<5>;

	mov.u64 	%SPL, __local_depot1;
	ld.param.f64 	%fd4, [__internal_trig_reduction_slowpathd_param_0];
	add.u64 	%rd1, %SPL, 0;
	{
	.reg .b32 %temp; 
	mov.b64 	{%temp, %r1}, %fd4;
	}
	shr.u32 	%r2, %r1, 20;
	and.b32  	%r3, %r2, 2047;
	setp.eq.s32 	%p1, %r3, 2047;
	mov.b32 	%r46, 0;
	@%p1 bra 	$L__BB1_9;
	add.s32 	%r20, %r3, -1024;
	mov.b64 	%rd20, %fd4;
	shl.b64 	%rd2, %rd20, 11;
	shr.u32 	%r4, %r20, 6;
	sub.s32 	%r45, 15, %r4;
	sub.s32 	%r21, 19, %r4;
	setp.lt.u32 	%p2, %r20, 128;
	selp.b32 	%r6, 18, %r21, %p2;
	setp.ge.s32 	%p3, %r45, %r6;
	mov.b64 	%rd70, 0;
	@%p3 bra 	$L__BB1_4;
	add.s32 	%r23, %r6, %r4;
	neg.s32 	%r43, %r23;
	or.b64  	%rd3, %rd2, -9223372036854775808;
	mov.b64 	%rd70, 0;
	mov.b32 	%r42, 0;
	mov.u64 	%rd25, __cudart_i2opi_d;
	mov.u32 	%r44, %r45;
$L__BB1_3:
	.pragma "nounroll";
	mul.wide.s32 	%rd22, %r42, 8;
	add.s64 	%rd23, %rd1, %rd22;
	mul.wide.s32 	%rd24, %r44, 8;
	add.s64 	%rd26, %rd25, %rd24;
	ld.global.nc.u64 	%rd27, [%rd26];
	{
	.reg .u32 %r0, %r1, %r2, %r3, %alo, %ahi, %blo, %bhi, %clo, %chi;
	mov.b64 	{%alo,%ahi}, %rd27;
	mov.b64 	{%blo,%bhi}, %rd3;
	mov.b64 	{%clo,%chi}, %rd70;
	mad.lo.cc.u32 	%r0, %alo, %blo, %clo;
	madc.hi.cc.u32 	%r1, %alo, %blo, %chi;
	madc.hi.u32 	%r2, %alo, %bhi, 0;
	mad.lo.cc.u32 	%r1, %alo, %bhi, %r1;
	madc.hi.cc.u32 	%r2, %ahi, %blo, %r2;
	madc.hi.u32 	%r3, %ahi, %bhi, 0;
	mad.lo.cc.u32 	%r1, %ahi, %blo, %r1;
	madc.lo.cc.u32 	%r2, %ahi, %bhi, %r2;
	addc.u32 	%r3, %r3, 0;
	mov.b64 	%rd28, {%r0,%r1};
	mov.b64 	%rd70, {%r2,%r3};
	}
	st.local.u64 	[%rd23], %rd28;
	add.s32 	%r44, %r44, 1;
	add.s32 	%r43, %r43, 1;
	add.s32 	%r42, %r42, 1;
	setp.ne.s32 	%p4, %r43, -15;
	mov.u32 	%r45, %r6;
	@%p4 bra 	$L__BB1_3;
$L__BB1_4:
	cvt.s64.s32 	%rd29, %r45;
	cvt.u64.u32 	%rd30, %r4;
	add.s64 	%rd31, %rd30, %rd29;
	shl.b64 	%rd32, %rd31, 3;
	add.s64 	%rd33, %rd1, %rd32;
	st.local.u64 	[%rd33+-120], %rd70;
	and.b32  	%r15, %r2, 63;
	ld.local.u64 	%rd72, [%rd1+16];
	ld.local.u64 	%rd71, [%rd1+24];
	setp.eq.s32 	%p5, %r15, 0;
	@%p5 bra 	$L__BB1_6;
	shl.b64 	%rd34, %rd71, %r15;
	shr.u64 	%rd35, %rd72, 1;
	xor.b32  	%r24, %r15, 63;
	shr.u64 	%rd36, %rd35, %r24;
	or.b64  	%rd71, %rd34, %rd36;
	ld.local.u64 	%rd37, [%rd1+8];
	shl.b64 	%rd38, %rd72, %r15;
	shr.u64 	%rd39, %rd37, 1;
	shr.u64 	%rd40, %rd39, %r24;
	or.b64  	%rd72, %rd38, %rd40;
$L__BB1_6:
	and.b32  	%r25, %r1, -2147483648;
	shr.u64 	%rd41, %rd71, 62;
	cvt.u32.u64 	%r26, %rd41;
	mov.b64 	{%r27, %r28}, %rd71;
	mov.b64 	{%r29, %r30}, %rd72;
	shf.l.wrap.b32 	%r31, %r30, %r27, 2;
	shf.l.wrap.b32 	%r32, %r27, %r28, 2;
	mov.b64 	%rd42, {%r31, %r32};
	shl.b64 	%rd43, %rd72, 2;
	shr.u64 	%rd44, %rd42, 63;
	cvt.u32.u64 	%r33, %rd44;
	add.s32 	%r34, %r33, %r26;
	setp.eq.s32 	%p6, %r25, 0;
	neg.s32 	%r35, %r34;
	selp.b32 	%r46, %r34, %r35, %p6;
	setp.gt.s64 	%p7, %rd42, -1;
	mov.b64 	%rd45, 0;
	{
	.reg .u32 %r0, %r1, %r2, %r3, %a0, %a1, %a2, %a3, %b0, %b1, %b2, %b3;
	mov.b64 	{%a0,%a1}, %rd45;
	mov.b64 	{%a2,%a3}, %rd45;
	mov.b64 	{%b0,%b1}, %rd43;
	mov.b64 	{%b2,%b3}, %rd42;
	sub.cc.u32 	%r0, %a0, %b0;
	subc.cc.u32 	%r1, %a1, %b1;
	subc.cc.u32 	%r2, %a2, %b2;
	subc.u32 	%r3, %a3, %b3;
	mov.b64 	%rd46, {%r0,%r1};
	mov.b64 	%rd47, {%r2,%r3};
	}
	xor.b32  	%r36, %r25, -2147483648;
	selp.b64 	%rd73, %rd42, %rd47, %p7;
	selp.b64 	%rd14, %rd43, %rd46, %p7;
	selp.b32 	%r17, %r25, %r36, %p7;
	clz.b64 	%r37, %rd73;
	cvt.u64.u32 	%rd15, %r37;
	setp.eq.s32 	%p8, %r37, 0;
	@%p8 bra 	$L__BB1_8;
	cvt.u32.u64 	%r38, %rd15;
	and.b32  	%r39, %r38, 63;
	shl.b64 	%rd48, %rd73, %r39;
	shr.u64 	%rd49, %rd14, 1;
	not.b32 	%r40, %r38;
	and.b32  	%r41, %r40, 63;
	shr.u64 	%rd50, %rd49, %r41;
	or.b64  	%rd73, %rd48, %rd50;
$L__BB1_8:
	mov.b64 	%rd51, -3958705157555305931;
	{
	.reg .u32 %r0, %r1, %r2, %r3, %alo, %ahi, %blo, %bhi;
	mov.b64 	{%alo,%ahi}, %rd73;
	mov.b64 	{%blo,%bhi}, %rd51;
	mul.lo.u32 	%r0, %alo, %blo;
	mul.hi.u32 	%r1, %alo, %blo;
	mad.lo.cc.u32 	%r1, %alo, %bhi, %r1;
	madc.hi.u32 	%r2, %alo, %bhi, 0;
	mad.lo.cc.u32 	%r1, %ahi, %blo, %r1;
	madc.hi.cc.u32 	%r2, %ahi, %blo, %r2;
	madc.hi.u32 	%r3, %ahi, %bhi, 0;
	mad.lo.cc.u32 	%r2, %ahi, %bhi, %r2;
	addc.u32 	%r3, %r3, 0;
	mov.b64 	%rd52, {%r0,%r1};
	mov.b64 	%rd53, {%r2,%r3};
	}
	setp.gt.s64 	%p9, %rd53, 0;
	{
	.reg .u32 %r0, %r1, %r2, %r3, %a0, %a1, %a2, %a3, %b0, %b1, %b2, %b3;
	mov.b64 	{%a0,%a1}, %rd52;
	mov.b64 	{%a2,%a3}, %rd53;
	mov.b64 	{%b0,%b1}, %rd52;
	mov.b64 	{%b2,%b3}, %rd53;
	add.cc.u32 	%r0, %a0, %b0;
	addc.cc.u32 	%r1, %a1, %b1;
	addc.cc.u32 	%r2, %a2, %b2;
	addc.u32 	%r3, %a3, %b3;
	mov.b64 	%rd54, {%r0,%r1};
	mov.b64 	%rd55, {%r2,%r3};
	}
	selp.b64 	%rd56, %rd55, %rd53, %p9;
	selp.s64 	%rd57, -1, 0, %p9;
	sub.s64 	%rd58, %rd57, %rd15;
	cvt.u64.u32 	%rd59, %r17;
	shl.b64 	%rd60, %rd59, 32;
	add.s64 	%rd61, %rd56, 1;
	shr.u64 	%rd62, %rd61, 10;
	add.s64 	%rd63, %rd62, 1;
	shr.u64 	%rd64, %rd63, 1;
	shl.b64 	%rd65, %rd58, 52;
	add.s64 	%rd66, %rd65, %rd64;
	add.s64 	%rd67, %rd66, 4602678819172646912;
	or.b64  	%rd68, %rd67, %rd60;
	mov.b64 	%fd4, %rd68;
$L__BB1_9:
	st.param.f64 	[func_retval0], %fd4;
	st.param.b32 	[func_retval0+8], %r46;
	ret;

}


// ===== COMPILED SASS (sm_100) =====

	.target	sm_100

	.elftype	@"ET_EXEC"


//--------------------- .note.nv.tkinfo           --------------------------
	.section	.note.nv.tkinfo,"",@"SHT_NOTE"
	.sectionflags	@"SHF_NOTE_NV_TKINFO"
	.tkinfo
        /*0018*/ 	.word	0x00000002
        /*0030*/ 	.string	""
        /*0030*/ 	.string	"ptxas"
        /*0030*/ 	.string	"Cuda compilation tools, release 13.0, V13.0.88"
        /*0030*/ 	.string	"Build cuda_13.0.r13.0/compiler.36424714_0"
        /*0030*/ 	.string	"-arch sm_100 -m 64 "



//--------------------- .note.nv.cuinfo           --------------------------
	.section	.note.nv.cuinfo,"",@"SHT_NOTE"
	.sectionflags	@"SHF_NOTE_NV_CUINFO"
        /*0018*/ 	.short	0x0002
        /*001a*/ 	.short	0x0064
        /*001c*/ 	.short	0x0082
	.zero		2


//--------------------- .nv.info                  --------------------------
	.section	.nv.info,"",@"SHT_CUDA_INFO"
	.align	4


	//----- nvinfo : EIATTR_REGCOUNT
	.align		4
        /*0000*/ 	.byte	0x04, 0x2f
        /*0002*/ 	.short	(.L_3 - .L_2)
	.align		4
.L_2:
        /*0004*/ 	.word	index@(_Z13cuda_NDFT_gpuPKdS0_S0_PdS1_i)
        /*0008*/ 	.word	0x00000020


	//----- nvinfo : EIATTR_FRAME_SIZE
	.align		4
.L_3:
        /*000c*/ 	.byte	0x04, 0x11
        /*000e*/ 	.short	(.L_5 - .L_4)
	.align		4
.L_4:
        /*0010*/ 	.word	index@($_Z13cuda_NDFT_gpuPKdS0_S0_PdS1_i$__internal_trig_reduction_slowpathd)
        /*0014*/ 	.word	0x00000028


	//----- nvinfo : EIATTR_FRAME_SIZE
	.align		4
.L_5:
        /*0018*/ 	.byte	0x04, 0x11
        /*001a*/ 	.short	(.L_7 - .L_6)
	.align		4
.L_6:
        /*001c*/ 	.word	index@($__internal_0_$__cuda_sm20_div_rn_f64_full)
        /*0020*/ 	.word	0x00000028


	//----- nvinfo : EIATTR_FRAME_SIZE
	.align		4
.L_7:
        /*0024*/ 	.byte	0x04, 0x11
        /*0026*/ 	.short	(.L_9 - .L_8)
	.align		4
.L_8:
        /*0028*/ 	.word	index@(_Z13cuda_NDFT_gpuPKdS0_S0_PdS1_i)
        /*002c*/ 	.word	0x00000028


	//----- nvinfo : EIATTR_MIN_STACK_SIZE
	.align		4
.L_9:
        /*0030*/ 	.byte	0x04, 0x12
        /*0032*/ 	.short	(.L_11 - .L_10)
	.align		4
.L_10:
        /*0034*/ 	.word	index@(_Z13cuda_NDFT_gpuPKdS0_S0_PdS1_i)
        /*0038*/ 	.word	0x00000028
.L_11:


//--------------------- .nv.compat                --------------------------
	.section	.nv.compat,"",@"SHT_CUDA_COMPAT_INFO"
	.align	4
        /*0000*/ 	.byte	0x02, 0x09, 0x00, 0x00, 0x02, 0x02, 0x01, 0x00, 0x02, 0x05, 0x05, 0x00, 0x03, 0x07, 0x01, 0x01
        /*0010*/ 	.byte	0x02, 0x03, 0x00, 0x00, 0x02, 0x06, 0x01, 0x00, 0x04, 0x0b, 0x08, 0x00, 0x01, 0x00, 0x00, 0x00
        /*0020*/ 	.byte	0x00, 0x00, 0x00, 0x00


//--------------------- .nv.info._Z13cuda_NDFT_gpuPKdS0_S0_PdS1_i --------------------------
	.section	.nv.info._Z13cuda_NDFT_gpuPKdS0_S0_PdS1_i,"",@"SHT_CUDA_INFO"
	.sectionflags	@""
	.align	4


	//----- nvinfo : EIATTR_CUDA_API_VERSION
	.align		4
        /*0000*/ 	.byte	0x04, 0x37
        /*0002*/ 	.short	(.L_13 - .L_12)
.L_12:
        /*0004*/ 	.word	0x00000082


	//----- nvinfo : EIATTR_KPARAM_INFO
	.align		4
.L_13:
        /*0008*/ 	.byte	0x04, 0x17
        /*000a*/ 	.short	(.L_15 - .L_14)
.L_14:
        /*000c*/ 	.word	0x00000000
        /*0010*/ 	.short	0x0005
        /*0012*/ 	.short	0x0028
        /*0014*/ 	.byte	0x00, 0xf0, 0x11, 0x00


	//----- nvinfo : EIATTR_KPARAM_INFO
	.align		4
.L_15:
        /*0018*/ 	.byte	0x04, 0x17
        /*001a*/ 	.short	(.L_17 - .L_16)
.L_16:
        /*001c*/ 	.word	0x00000000
        /*0020*/ 	.short	0x0004
        /*0022*/ 	.short	0x0020
        /*0024*/ 	.byte	0x00, 0xf5, 0x21, 0x00


	//----- nvinfo : EIATTR_KPARAM_INFO
	.align		4
.L_17:
        /*0028*/ 	.byte	0x04, 0x17
        /*002a*/ 	.short	(.L_19 - .L_18)
.L_18:
        /*002c*/ 	.word	0x00000000
        /*0030*/ 	.short	0x0003
        /*0032*/ 	.short	0x0018
        /*0034*/ 	.byte	0x00, 0xf5, 0x21, 0x00


	//----- nvinfo : EIATTR_KPARAM_INFO
	.align		4
.L_19:
        /*0038*/ 	.byte	0x04, 0x17
        /*003a*/ 	.short	(.L_21 - .L_20)
.L_20:
        /*003c*/ 	.word	0x00000000
        /*0040*/ 	.short	0x0002
        /*0042*/ 	.short	0x0010
        /*0044*/ 	.byte	0x00, 0xf5, 0x21, 0x00


	//----- nvinfo : EIATTR_KPARAM_INFO
	.align		4
.L_21:
        /*0048*/ 	.byte	0x04, 0x17
        /*004a*/ 	.short	(.L_23 - .L_22)
.L_22:
        /*004c*/ 	.word	0x00000000
        /*0050*/ 	.short	0x0001
        /*0052*/ 	.short	0x0008
        /*0054*/ 	.byte	0x00, 0xf5, 0x21, 0x00


	//----- nvinfo : EIATTR_KPARAM_INFO
	.align		4
.L_23:
        /*0058*/ 	.byte	0x04, 0x17
        /*005a*/ 	.short	(.L_25 - .L_24)
.L_24:
        /*005c*/ 	.word	0x00000000
        /*0060*/ 	.short	0x0000
        /*0062*/ 	.short	0x0000
        /*0064*/ 	.byte	0x00, 0xf5, 0x21, 0x00


	//----- nvinfo : EIATTR_SPARSE_MMA_MASK
	.align		4
.L_25:
        /*0068*/ 	.byte	0x03, 0x50
        /*006a*/ 	.short	0x0000


	//----- nvinfo : EIATTR_MAXREG_COUNT
	.align		4
        /*006c*/ 	.byte	0x03, 0x1b
        /*006e*/ 	.short	0x00ff


	//----- nvinfo : EIATTR_MERCURY_ISA_VERSION
	.align		4
        /*0070*/ 	.byte	0x03, 0x5f
        /*0072*/ 	.short	0x0101


	//----- nvinfo : EIATTR_VRC_CTA_INIT_COUNT
	.align		4
        /*0074*/ 	.byte	0x02, 0x4a
	.zero		1
	.zero		1


	//----- nvinfo : EIATTR_EXIT_INSTR_OFFSETS
	.align		4
        /*0078*/ 	.byte	0x04, 0x1c
        /*007a*/ 	.short	(.L_27 - .L_26)


	//   ....[0]....
.L_26:
        /*007c*/ 	.word	0x00000080


	//   ....[1]....
        /*0080*/ 	.word	0x00000db0


	//----- nvinfo : EIATTR_CRS_STACK_SIZE
	.align		4
.L_27:
        /*0084*/ 	.byte	0x04, 0x1e
        /*0086*/ 	.short	(.L_29 - .L_28)
.L_28:
        /*0088*/ 	.word	0x00000000


	//----- nvinfo : EIATTR_CBANK_PARAM_SIZE
	.align		4
.L_29:
        /*008c*/ 	.byte	0x03, 0x19
        /*008e*/ 	.short	0x002c


	//----- nvinfo : EIATTR_PARAM_CBANK
	.align		4
        /*0090*/ 	.byte	0x04, 0x0a
        /*0092*/ 	.short	(.L_31 - .L_30)
	.align		4
.L_30:
        /*0094*/ 	.word	index@(.nv.constant0._Z13cuda_NDFT_gpuPKdS0_S0_PdS1_i)
        /*0098*/ 	.short	0x0380
        /*009a*/ 	.short	0x002c


	//----- nvinfo : EIATTR_SW_WAR
	.align		4
.L_31:
        /*009c*/ 	.byte	0x04, 0x36
        /*009e*/ 	.short	(.L_33 - .L_32)
.L_32:
        /*00a0*/ 	.word	0x00000008
.L_33:


//--------------------- .nv.callgraph             --------------------------
	.section	.nv.callgraph,"",@"SHT_CUDA_CALLGRAPH"
	.align	4
	.sectionentsize	8
	.align		4
        /*0000*/ 	.word	0x00000000
	.align		4
        /*0004*/ 	.word	0xffffffff
	.align		4
        /*0008*/ 	.word	0x00000000
	.align		4
        /*000c*/ 	.word	0xfffffffe
	.align		4
        /*0010*/ 	.word	0x00000000
	.align		4
        /*0014*/ 	.word	0xfffffffd
	.align		4
        /*0018*/ 	.word	0x00000000
	.align		4
        /*001c*/ 	.word	0xfffffffc


//--------------------- .nv.constant4             --------------------------
	.section	.nv.constant4,"a",@progbits
	.align	8
	.align		8
.nv.constant4:
        /*0000*/ 	.dword	__cudart_i2opi_d
	.align		8
        /*0008*/ 	.dword	__cudart_sin_cos_coeffs


//--------------------- .text._Z13cuda_NDFT_gpuPKdS0_S0_PdS1_i --------------------------
	.section	.text._Z13cuda_NDFT_gpuPKdS0_S0_PdS1_i,"ax",@progbits
	.align	128
        .global         _Z13cuda_NDFT_gpuPKdS0_S0_PdS1_i
        .type           _Z13cuda_NDFT_gpuPKdS0_S0_PdS1_i,@function
        .size           _Z13cuda_NDFT_gpuPKdS0_S0_PdS1_i,(.L_x_27 - _Z13cuda_NDFT_gpuPKdS0_S0_PdS1_i)
        .other          _Z13cuda_NDFT_gpuPKdS0_S0_PdS1_i,@"STO_CUDA_ENTRY STV_DEFAULT"
_Z13cuda_NDFT_gpuPKdS0_S0_PdS1_i:
.text._Z13cuda_NDFT_gpuPKdS0_S0_PdS1_i:
[----:B------:R-:W0:Y:S01]  /*0000*/  LDC R1, c[0x0][0x37c] ;  /* 0x0000df00ff017b82 */ /* 0x000e220000000800 */
[----:B------:R-:W1:Y:S07]  /*0010*/  S2R R0, SR_TID.X ;  /* 0x0000000000007919 */ /* 0x000e6e0000002100 */
[----:B------:R-:W1:Y:S01]  /*0020*/  S2UR UR5, SR_CTAID.X ;  /* 0x00000000000579c3 */ /* 0x000e620000002500 */
[----:B------:R-:W2:Y:S01]  /*0030*/  LDCU UR4, c[0x0][0x3a8] ;  /* 0x00007500ff0477ac */ /* 0x000ea20008000800 */
[----:B0-----:R-:W-:-:S06]  /*0040*/  VIADD R1, R1, 0xffffffd8 ;  /* 0xffffffd801017836 */ /* 0x001fcc0000000000 */
[----:B------:R-:W1:Y:S02]  /*0050*/  LDC R3, c[0x0][0x360] ;  /* 0x0000d800ff037b82 */ /* 0x000e640000000800 */
[----:B-1----:R-:W-:-:S05]  /*0060*/  IMAD R3, R3, UR5, R0 ;  /* 0x0000000503037c24 */ /* 0x002fca000f8e0200 */
[----:B--2---:R-:W-:-:S13]  /*0070*/  ISETP.GE.AND P0, PT, R3, UR4, PT ;  /* 0x0000000403007c0c */ /* 0x004fda000bf06270 */
[----:B------:R-:W-:Y:S05]  /*0080*/  @P0 EXIT ;  /* 0x000000000000094d */ /* 0x000fea0003800000 */
[----:B------:R-:W-:Y:S01]  /*0090*/  UISETP.GE.AND UP0, UPT, UR4, 0x1, UPT ;  /* 0x000000010400788c */ /* 0x000fe2000bf06270 */
[----:B------:R-:W-:Y:S02]  /*00a0*/  CS2R R20, SRZ ;  /* 0x0000000000147805 */ /* 0x000fe4000001ff00 */
[----:B------:R-:W-:Y:S01]  /*00b0*/  CS2R R6, SRZ ;  /* 0x0000000000067805 */ /* 0x000fe2000001ff00 */
[----:B------:R-:W0:Y:S05]  /*00c0*/  LDCU.64 UR6, c[0x0][0x358] ;  /* 0x00006b00ff0677ac */ /* 0x000e2a0008000a00 */
[----:B------:R-:W-:Y:S05]  /*00d0*/  BRA.U !UP0, `(.L_x_0) ;  /* 0x00000009084c7547 */ /* 0x000fea000b800000 */
[----:B------:R-:W1:Y:S01]  /*00e0*/  LDC.64 R4, c[0x0][0x390] ;  /* 0x0000e400ff047b82 */ /* 0x000e620000000a00 */
[----:B------:R-:W2:Y:S01]  /*00f0*/  LDCU.64 UR10, c[0x0][0x388] ;  /* 0x00007100ff0a77ac */ /* 0x000ea20008000a00 */
[----:B------:R-:W3:Y:S01]  /*0100*/  LDCU.64 UR8, c[0x0][0x380] ;  /* 0x00007000ff0877ac */ /* 0x000ee20008000a00 */
[----:B------:R-:W4:Y:S01]  /*0110*/  LDCU.64 UR14, c[0x4][0x8] ;  /* 0x01000100ff0e77ac */ /* 0x000f220008000a00 */
[----:B-1----:R-:W-:-:S05]  /*0120*/  IMAD.WIDE R4, R3, 0x8, R4 ;  /* 0x0000000803047825 */ /* 0x002fca00078e0204 */
[----:B0-----:R-:W5:Y:S01]  /*0130*/  LDG.E.64 R2, desc[UR6][R4.64] ;  /* 0x0000000604027981 */ /* 0x001f62000c1e1b00 */
[----:B------:R-:W-:Y:S01]  /*0140*/  UMOV UR12, 0x54442d18 ;  /* 0x54442d18000c7882 */ /* 0x000fe20000000000 */
[----:B------:R-:W-:Y:S01]  /*0150*/  UMOV UR13, 0x401921fb ;  /* 0x401921fb000d7882 */ /* 0x000fe20000000000 */
[----:B------:R-:W-:Y:S02]  /*0160*/  CS2R R6, SRZ ;  /* 0x0000000000067805 */ /* 0x000fe4000001ff00 */
[----:B------:R-:W-:Y:S01]  /*0170*/  CS2R R20, SRZ ;  /* 0x0000000000147805 */ /* 0x000fe2000001ff00 */
[----:B------:R-:W-:Y:S01]  /*0180*/  UIADD3 UR4, UPT, UPT, -UR4, URZ, URZ ;  /* 0x000000ff04047290 */ /* 0x000fe2000fffe1ff */
[----:B--2345:R-:W-:-:S11]  /*0190*/  DMUL R2, R2, -UR12 ;  /* 0x8000000c02027c28 */ /* 0x03cfd60008000000 */
.L_x_8:
[----:B------:R-:W-:Y:S02]  /*01a0*/  IMAD.U32 R8, RZ, RZ, UR8 ;  /* 0x00000008ff087e24 */ /* 0x000fe4000f8e00ff */
[----:B------:R-:W-:-:S05]  /*01b0*/  IMAD.U32 R9, RZ, RZ, UR9 ;  /* 0x00000009ff097e24 */ /* 0x000fca000f8e00ff */
[----:B------:R-:W2:Y:S01]  /*01c0*/  LDG.E.64 R22, desc[UR6][R8.64] ;  /* 0x0000000608167981 */ /* 0x000ea2000c1e1b00 */
[----:B------:R-:W-:Y:S02]  /*01d0*/  IMAD.U32 R4, RZ, RZ, UR10 ;  /* 0x0000000aff047e24 */ /* 0x000fe4000f8e00ff */
[----:B------:R-:W-:-:S06]  /*01e0*/  IMAD.U32 R5, RZ, RZ, UR11 ;  /* 0x0000000bff057e24 */ /* 0x000fcc000f8e00ff */
[----:B------:R-:W5:Y:S01]  /*01f0*/  LDG.E.64 R4, desc[UR6][R4.64] ;  /* 0x0000000604047981 */ /* 0x000f62000c1e1b00 */
[----:B------:R-:W-:Y:S01]  /*0200*/  BSSY.RECONVERGENT B0, `(.L_x_1) ;  /* 0x0000020000007945 */ /* 0x000fe20003800200 */
[----:B--2---:R-:W-:-:S08]  /*0210*/  DMUL R22, R2, R22 ;  /* 0x0000001602167228 */ /* 0x004fd00000000000 */
[----:B------:R-:W-:-:S14]  /*0220*/  DSETP.NEU.AND P0, PT, |R22|, +INF , PT ;  /* 0x7ff000001600742a */ /* 0x000fdc0003f0d200 */
[----:B------:R-:W-:Y:S01]  /*0230*/  @!P0 DMUL R24, RZ, R22 ;  /* 0x00000016ff188228 */ /* 0x000fe20000000000 */
[----:B------:R-:W-:Y:S01]  /*0240*/  @!P0 IMAD.MOV.U32 R0, RZ, RZ, 0x1 ;  /* 0x00000001ff008424 */ /* 0x000fe200078e00ff */
[----:B------:R-:W-:Y:S09]  /*0250*/  @!P0 BRA `(.L_x_2) ;  /* 0x0000000000688947 */ /* 0x000ff20003800000 */
[----:B------:R-:W-:Y:S01]  /*0260*/  UMOV UR12, 0x6dc9c883 ;  /* 0x6dc9c883000c7882 */ /* 0x000fe20000000000 */
[----:B------:R-:W-:Y:S01]  /*0270*/  UMOV UR13, 0x3fe45f30 ;  /* 0x3fe45f30000d7882 */ /* 0x000fe20000000000 */
[C---:B------:R-:W-:Y:S01]  /*0280*/  DSETP.GE.AND P0, PT, |R22|.reuse, 2.14748364800000000000e+09, PT ;  /* 0x41e000001600742a */ /* 0x040fe20003f06200 */
[----:B------:R-:W-:Y:S01]  /*0290*/  BSSY.RECONVERGENT B1, `(.L_x_3) ;  /* 0x0000015000017945 */ /* 0x000fe20003800200 */
[----:B------:R-:W-:Y:S01]  /*02a0*/  DMUL R8, R22, UR12 ;  /* 0x0000000c16087c28 */ /* 0x000fe20008000000 */
[----:B------:R-:W-:Y:S01]  /*02b0*/  UMOV UR12, 0x54442d18 ;  /* 0x54442d18000c7882 */ /* 0x000fe20000000000 */
[----:B------:R-:W-:-:S04]  /*02c0*/  UMOV UR13, 0x3ff921fb ;  /* 0x3ff921fb000d7882 */ /* 0x000fc80000000000 */
[----:B------:R-:W0:Y:S08]  /*02d0*/  F2I.F64 R0, R8 ;  /* 0x0000000800007311 */ /* 0x000e300000301100 */
[----:B0-----:R-:W0:Y:S02]  /*02e0*/  I2F.F64 R24, R0 ;  /* 0x0000000000187312 */ /* 0x001e240000201c00 */
[----:B0-----:R-:W-:Y:S01]  /*02f0*/  DFMA R10, R24, -UR12, R22 ;  /* 0x8000000c180a7c2b */ /* 0x001fe20008000016 */
[----:B------:R-:W-:Y:S01]  /*0300*/  UMOV UR12, 0x33145c00 ;  /* 0x33145c00000c7882 */ /* 0x000fe20000000000 */
[----:B------:R-:W-:-:S06]  /*0310*/  UMOV UR13, 0x3c91a626 ;  /* 0x3c91a626000d7882 */ /* 0x000fcc0000000000 */
[----:B------:R-:W-:Y:S01]  /*0320*/  DFMA R10, R24, -UR12, R10 ;  /* 0x8000000c180a7c2b */ /* 0x000fe2000800000a */
[----:B------:R-:W-:Y:S01]  /*0330*/  UMOV UR12, 0x252049c0 ;  /* 0x252049c0000c7882 */ /* 0x000fe20000000000 */
[----:B------:R-:W-:-:S06]  /*0340*/  UMOV UR13, 0x397b839a ;  /* 0x397b839a000d7882 */ /* 0x000fcc0000000000 */
[----:B------:R-:W-:Y:S01]  /*0350*/  DFMA R24, R24, -UR12, R10 ;  /* 0x8000000c18187c2b */ /* 0x000fe2000800000a */
[----:B------:R-:W-:Y:S10]  /*0360*/  @!P0 BRA `(.L_x_4) ;  /* 0x00000000001c8947 */ /* 0x000ff40003800000 */
[----:B------:R-:W-:Y:S01]  /*0370*/  IMAD.MOV.U32 R16, RZ, RZ, R22 ;  /* 0x000000ffff107224 */ /* 0x000fe200078e0016 */
[----:B------:R-:W-:Y:S01]  /*0380*/  MOV R0, 0x3b0 ;  /* 0x000003b000007802 */ /* 0x000fe20000000f00 */
[----:B------:R-:W-:-:S07]  /*0390*/  IMAD.MOV.U32 R8, RZ, RZ, R23 ;  /* 0x000000ffff087224 */ /* 0x000fce00078e0017 */
[----:B-----5:R-:W-:Y:S05]  /*03a0*/  CALL.REL.NOINC `($_Z13cuda_NDFT_gpuPKdS0_S0_PdS1_i$__internal_trig_reduction_slowpathd) ;  /* 0x0000000c00f87944 */ /* 0x020fea0003c00000 */
[----:B------:R-:W-:Y:S02]  /*03b0*/  IMAD.MOV.U32 R0, RZ, RZ, R10 ;  /* 0x000000ffff007224 */ /* 0x000fe400078e000a */
[----:B------:R-:W-:Y:S02]  /*03c0*/  IMAD.MOV.U32 R24, RZ, RZ, R16 ;  /* 0x000000ffff187224 */ /* 0x000fe400078e0010 */
[----:B------:R-:W-:-:S07]  /*03d0*/  IMAD.MOV.U32 R25, RZ, RZ, R17 ;  /* 0x000000ffff197224 */ /* 0x000fce00078e0011 */
.L_x_4:
[----:B------:R-:W-:Y:S05]  /*03e0*/  BSYNC.RECONVERGENT B1 ;  /* 0x0000000000017941 */ /* 0x000fea0003800200 */
.L_x_3:
[----:B------:R-:W-:-:S07]  /*03f0*/  VIADD R0, R0, 0x1 ;  /* 0x0000000100007836 */ /* 0x000fce0000000000 */
.L_x_2:
[----:B------:R-:W-:Y:S05]  /*0400*/  BSYNC.RECONVERGENT B0 ;  /* 0x0000000000007941 */ /* 0x000fea0003800200 */
.L_x_1:
[----:B------:R-:W-:-:S05]  /*0410*/  IMAD.SHL.U32 R8, R0, 0x40, RZ ;  /* 0x0000004000087824 */ /* 0x000fca00078e00ff */
[----:B------:R-:W-:-:S04]  /*0420*/  LOP3.LUT R8, R8, 0x40, RZ, 0xc0, !PT ;  /* 0x0000004008087812 */ /* 0x000fc800078ec0ff */
[----:B------:R-:W-:-:S05]  /*0430*/  IADD3 R16, P0, PT, R8, UR14, RZ ;  /* 0x0000000e08107c10 */ /* 0x000fca000ff1e0ff */
[----:B------:R-:W-:-:S05]  /*0440*/  IMAD.X R17, RZ, RZ, UR15, P0 ;  /* 0x0000000fff117e24 */ /* 0x000fca00080e06ff */
[----:B------:R-:W2:Y:S04]  /*0450*/  LDG.E.128.CONSTANT R8, desc[UR6][R16.64] ;  /* 0x0000000610087981 */ /* 0x000ea8000c1e9d00 */
[----:B------:R-:W3:Y:S04]  /*0460*/  LDG.E.128.CONSTANT R12, desc[UR6][R16.64+0x10] ;  /* 0x00001006100c7981 */ /* 0x000ee8000c1e9d00 */
[----:B------:R-:W4:Y:S01]  /*0470*/  LDG.E.128.CONSTANT R16, desc[UR6][R16.64+0x20] ;  /* 0x0000200610107981 */ /* 0x000f22000c1e9d00 */
[----:B------:R-:W-:Y:S01]  /*0480*/  LOP3.LUT R26, R0, 0x1, RZ, 0xc0, !PT ;  /* 0x00000001001a7812 */ /* 0x000fe200078ec0ff */
[----:B------:R-:W-:Y:S01]  /*0490*/  IMAD.MOV.U32 R27, RZ, RZ, 0x3da8ff83 ;  /* 0x3da8ff83ff1b7424 */ /* 0x000fe200078e00ff */
[----:B------:R-:W-:Y:S01]  /*04a0*/  DMUL R28, R24, R24 ;  /* 0x00000018181c7228 */ /* 0x000fe20000000000 */
[----:B------:R-:W-:Y:S01]  /*04b0*/  BSSY.RECONVERGENT B0, `(.L_x_5) ;  /* 0x0000031000007945 */ /* 0x000fe20003800200 */
[----:B------:R-:W-:Y:S01]  /*04c0*/  ISETP.NE.U32.AND P0, PT, R26, 0x1, PT ;  /* 0x000000011a00780c */ /* 0x000fe20003f05070 */
[----:B------:R-:W-:Y:S01]  /*04d0*/  IMAD.MOV.U32 R26, RZ, RZ, 0x20fd8164 ;  /* 0x20fd8164ff1a7424 */ /* 0x000fe200078e00ff */
[----:B------:R-:W-:-:S02]  /*04e0*/  DSETP.NEU.AND P1, PT, |R22|, +INF , PT ;  /* 0x7ff000001600742a */ /* 0x000fc40003f2d200 */
[----:B------:R-:W-:Y:S02]  /*04f0*/  FSEL R27, -R27, 0.11223486810922622681, !P0 ;  /* 0x3de5db651b1b7808 */ /* 0x000fe40004000100 */
[----:B------:R-:W-:-:S06]  /*0500*/  FSEL R26, R26, -8.06006814911005101289e+34, !P0 ;  /* 0xf9785eba1a1a7808 */ /* 0x000fcc0004000000 */
[----:B--2---:R-:W-:-:S08]  /*0510*/  DFMA R8, R28, R26, R8 ;  /* 0x0000001a1c08722b */ /* 0x004fd00000000008 */
[----:B------:R-:W-:-:S08]  /*0520*/  DFMA R8, R28, R8, R10 ;  /* 0x000000081c08722b */ /* 0x000fd0000000000a */
[----:B---3--:R-:W-:-:S08]  /*0530*/  DFMA R8, R28, R8, R12 ;  /* 0x000000081c08722b */ /* 0x008fd0000000000c */
[----:B------:R-:W-:-:S08]  /*0540*/  DFMA R8, R28, R8, R14 ;  /* 0x000000081c08722b */ /* 0x000fd0000000000e */
[----:B----4-:R-:W-:-:S08]  /*0550*/  DFMA R8, R28, R8, R16 ;  /* 0x000000081c08722b */ /* 0x010fd00000000010 */
[----:B------:R-:W-:-:S08]  /*0560*/  DFMA R8, R28, R8, R18 ;  /* 0x000000081c08722b */ /* 0x000fd00000000012 */
[----:B------:R-:W-:Y:S02]  /*0570*/  DFMA R24, R8, R24, R24 ;  /* 0x000000180818722b */ /* 0x000fe40000000018 */
[----:B------:R-:W-:-:S10]  /*0580*/  DFMA R8, R28, R8, 1 ;  /* 0x3ff000001c08742b */ /* 0x000fd40000000008 */
[----:B------:R-:W-:Y:S02]  /*0590*/  FSEL R10, R8, R24, !P0 ;  /* 0x00000018080a7208 */ /* 0x000fe40004000000 */
[----:B------:R-:W-:Y:S01]  /*05a0*/  FSEL R11, R9, R25, !P0 ;  /* 0x00000019090b7208 */ /* 0x000fe20004000000 */
[----:B------:R-:W-:Y:S01]  /*05b0*/  @!P1 DMUL R24, RZ, R22 ;  /* 0x00000016ff189228 */ /* 0x000fe20000000000 */
[----:B------:R-:W-:Y:S01]  /*05c0*/  LOP3.LUT P0, RZ, R0, 0x2, RZ, 0xc0, !PT ;  /* 0x0000000200ff7812 */ /* 0x000fe2000780c0ff */
[----:B------:R-:W-:-:S03]  /*05d0*/  @!P1 IMAD.MOV.U32 R0, RZ, RZ, RZ ;  /* 0x000000ffff009224 */ /* 0x000fc600078e00ff */
[----:B------:R-:W-:-:S10]  /*05e0*/  DADD R8, RZ, -R10 ;  /* 0x00000000ff087229 */ /* 0x000fd4000000080a */
[----:B------:R-:W-:Y:S02]  /*05f0*/  FSEL R8, R10, R8, !P0 ;  /* 0x000000080a087208 */ /* 0x000fe40004000000 */
[----:B------:R-:W-:-:S06]  /*0600*/  FSEL R9, R11, R9, !P0 ;  /* 0x000000090b097208 */ /* 0x000fcc0004000000 */
[----:B-----5:R-:W-:Y:S01]  /*0610*/  DFMA R20, R4, R8, R20 ;  /* 0x000000080414722b */ /* 0x020fe20000000014 */
[----:B------:R-:W-:Y:S10]  /*0620*/  @!P1 BRA `(.L_x_6) ;  /* 0x0000000000649947 */ /* 0x000ff40003800000 */
[----:B------:R-:W-:Y:S01]  /*0630*/  UMOV UR12, 0x6dc9c883 ;  /* 0x6dc9c883000c7882 */ /* 0x000fe20000000000 */
[----:B------:R-:W-:Y:S01]  /*0640*/  UMOV UR13, 0x3fe45f30 ;  /* 0x3fe45f30000d7882 */ /* 0x000fe20000000000 */
[C---:B------:R-:W-:Y:S02]  /*0650*/  DSETP.GE.AND P0, PT, |R22|.reuse, 2.14748364800000000000e+09, PT ;  /* 0x41e000001600742a */ /* 0x040fe40003f06200 */
        /* <DEDUP_REMOVED lines=13> */
[----:B------:R-:W-:Y:S01]  /*0730*/  BSSY.RECONVERGENT B1, `(.L_x_7) ;  /* 0x0000005000017945 */ /* 0x000fe20003800200 */
[----:B------:R-:W-:Y:S01]  /*0740*/  IMAD.MOV.U32 R16, RZ, RZ, R22 ;  /* 0x000000ffff107224 */ /* 0x000fe200078e0016 */
[----:B------:R-:W-:Y:S01]  /*0750*/  MOV R0, 0x780 ;  /* 0x0000078000007802 */ /* 0x000fe20000000f00 */
[----:B------:R-:W-:-:S07]  /*0760*/  IMAD.MOV.U32 R8, RZ, RZ, R23 ;  /* 0x000000ffff087224 */ /* 0x000fce00078e0017 */
[----:B------:R-:W-:Y:S05]  /*0770*/  CALL.REL.NOINC `($_Z13cuda_NDFT_gpuPKdS0_S0_PdS1_i$__internal_trig_reduction_slowpathd) ;  /* 0x0000000c00047944 */ /* 0x000fea0003c00000 */
[----:B------:R-:W-:Y:S05]  /*0780*/  BSYNC.RECONVERGENT B1 ;  /* 0x0000000000017941 */ /* 0x000fea0003800200 */
.L_x_7:
[----:B------:R-:W-:Y:S02]  /*0790*/  IMAD.MOV.U32 R0, RZ, RZ, R10 ;  /* 0x000000ffff007224 */ /* 0x000fe400078e000a */
[----:B------:R-:W-:Y:S02]  /*07a0*/  IMAD.MOV.U32 R24, RZ, RZ, R16 ;  /* 0x000000ffff187224 */ /* 0x000fe400078e0010 */
[----:B------:R-:W-:-:S07]  /*07b0*/  IMAD.MOV.U32 R25, RZ, RZ, R17 ;  /* 0x000000ffff197224 */ /* 0x000fce00078e0011 */
.L_x_6:
[----:B------:R-:W-:Y:S05]  /*07c0*/  BSYNC.RECONVERGENT B0 ;  /* 0x0000000000007941 */ /* 0x000fea0003800200 */
.L_x_5:
        /* <DEDUP_REMOVED lines=9> */
[----:B------:R-:W-:-:S02]  /*0860*/  UIADD3 UR8, UP0, UPT, UR8, 0x8, URZ ;  /* 0x0000000808087890 */ /* 0x000fc4000ff1e0ff */
[----:B------:R-:W-:Y:S01]  /*0870*/  ISETP.NE.U32.AND P0, PT, R22, 0x1, PT ;  /* 0x000000011600780c */ /* 0x000fe20003f05070 */
[----:B------:R-:W-:Y:S01]  /*0880*/  IMAD.MOV.U32 R22, RZ, RZ, 0x3da8ff83 ;  /* 0x3da8ff83ff167424 */ /* 0x000fe200078e00ff */
[----:B------:R-:W-:Y:S02]  /*0890*/  UIADD3 UR4, UPT, UPT, UR4, 0x1, URZ ;  /* 0x0000000104047890 */ /* 0x000fe4000fffe0ff */
[----:B------:R-:W-:Y:S01]  /*08a0*/  FSEL R26, R26, -8.06006814911005101289e+34, !P0 ;  /* 0xf9785eba1a1a7808 */ /* 0x000fe20004000000 */
[----:B------:R-:W-:Y:S01]  /*08b0*/  UIADD3.X UR9, UPT, UPT, URZ, UR9, URZ, UP0, !UPT ;  /* 0x00000009ff097290 */ /* 0x000fe200087fe4ff */
[----:B------:R-:W-:Y:S01]  /*08c0*/  FSEL R27, -R22, 0.11223486810922622681, !P0 ;  /* 0x3de5db65161b7808 */ /* 0x000fe20004000100 */
[----:B------:R-:W-:Y:S01]  /*08d0*/  DMUL R22, R24, R24 ;  /* 0x0000001818167228 */ /* 0x000fe20000000000 */
[----:B------:R-:W-:Y:S02]  /*08e0*/  UISETP.NE.AND UP0, UPT, UR4, URZ, UPT ;  /* 0x000000ff0400728c */ /* 0x000fe4000bf05270 */
[----:B------:R-:W-:-:S04]  /*08f0*/  UIADD3 UR10, UP1, UPT, UR10, 0x8, URZ ;  /* 0x000000080a0a7890 */ /* 0x000fc8000ff3e0ff */
[----:B------:R-:W-:Y:S01]  /*0900*/  UIADD3.X UR11, UPT, UPT, URZ, UR11, URZ, UP1, !UPT ;  /* 0x0000000bff0b7290 */ /* 0x000fe20008ffe4ff */
        /* <DEDUP_REMOVED lines=9> */
[----:B------:R-:W-:Y:S02]  /*09a0*/  FSEL R11, R9, R25, !P0 ;  /* 0x00000019090b7208 */ /* 0x000fe40004000000 */
[----:B------:R-:W-:-:S04]  /*09b0*/  LOP3.LUT P0, RZ, R0, 0x2, RZ, 0xc0, !PT ;  /* 0x0000000200ff7812 */ /* 0x000fc8000780c0ff */
[----:B------:R-:W-:-:S10]  /*09c0*/  DADD R8, RZ, -R10 ;  /* 0x00000000ff087229 */ /* 0x000fd4000000080a */
[----:B------:R-:W-:Y:S02]  /*09d0*/  FSEL R8, R10, R8, !P0 ;  /* 0x000000080a087208 */ /* 0x000fe40004000000 */
[----:B------:R-:W-:-:S06]  /*09e0*/  FSEL R9, R11, R9, !P0 ;  /* 0x000000090b097208 */ /* 0x000fcc0004000000 */
[----:B------:R-:W-:Y:S01]  /*09f0*/  DFMA R6, R4, R8, R6 ;  /* 0x000000080406722b */ /* 0x000fe20000000006 */
[----:B------:R-:W-:Y:S10]  /*0a00*/  BRA.U UP0, `(.L_x_8) ;  /* 0xfffffff500e47547 */ /* 0x000ff4000b83ffff */
.L_x_0:
[----:B------:R-:W1:Y:S01]  /*0a10*/  LDCU UR4, c[0x0][0x3a8] ;  /* 0x00007500ff0477ac */ /* 0x000e620008000800 */
[----:B------:R-:W-:Y:S01]  /*0a20*/  IMAD.MOV.U32 R2, RZ, RZ, 0x1 ;  /* 0x00000001ff027424 */ /* 0x000fe200078e00ff */
[----:B------:R-:W-:Y:S01]  /*0a30*/  FSETP.GEU.AND P1, PT, |R21|, 6.5827683646048100446e-37, PT ;  /* 0x036000001500780b */ /* 0x000fe20003f2e200 */
[----:B------:R-:W-:Y:S01]  /*0a40*/  BSSY.RECONVERGENT B0, `(.L_x_9) ;  /* 0x0000014000007945 */ /* 0x000fe20003800200 */
[----:B-1----:R-:W1:Y:S08]  /*0a50*/  I2F.F64 R8, UR4 ;  /* 0x0000000400087d12 */ /* 0x002e700008201c00 */
[----:B-1----:R-:W1:Y:S02]  /*0a60*/  MUFU.RCP64H R3, R9 ;  /* 0x0000000900037308 */ /* 0x002e640000001800 */
[----:B-1----:R-:W-:-:S08]  /*0a70*/  DFMA R4, -R8, R2, 1 ;  /* 0x3ff000000804742b */ /* 0x002fd00000000102 */
[----:B------:R-:W-:-:S08]  /*0a80*/  DFMA R4, R4, R4, R4 ;  /* 0x000000040404722b */ /* 0x000fd00000000004 */
[----:B------:R-:W-:-:S08]  /*0a90*/  DFMA R4, R2, R4, R2 ;  /* 0x000000040204722b */ /* 0x000fd00000000002 */
[----:B------:R-:W-:-:S08]  /*0aa0*/  DFMA R2, -R8, R4, 1 ;  /* 0x3ff000000802742b */ /* 0x000fd00000000104 */
[----:B------:R-:W-:-:S08]  /*0ab0*/  DFMA R2, R4, R2, R4 ;  /* 0x000000020402722b */ /* 0x000fd00000000004 */
[----:B------:R-:W-:-:S08]  /*0ac0*/  DMUL R4, R2, R20 ;  /* 0x0000001402047228 */ /* 0x000fd00000000000 */
[----:B------:R-:W-:-:S08]  /*0ad0*/  DFMA R10, -R8, R4, R20 ;  /* 0x00000004080a722b */ /* 0x000fd00000000114 */
[----:B------:R-:W-:-:S10]  /*0ae0*/  DFMA R2, R2, R10, R4 ;  /* 0x0000000a0202722b */ /* 0x000fd40000000004 */
[----:B------:R-:W-:-:S05]  /*0af0*/  FFMA R0, RZ, R9, R3 ;  /* 0x00000009ff007223 */ /* 0x000fca0000000003 */
[----:B------:R-:W-:-:S13]  /*0b00*/  FSETP.GT.AND P0, PT, |R0|, 1.469367938527859385e-39, PT ;  /* 0x001000000000780b */ /* 0x000fda0003f04200 */
[----:B------:R-:W-:Y:S05]  /*0b10*/  @P0 BRA P1, `(.L_x_10) ;  /* 0x0000000000180947 */ /* 0x000fea0000800000 */
[----:B------:R-:W-:Y:S01]  /*0b20*/  IMAD.MOV.U32 R12, RZ, RZ, R20 ;  /* 0x000000ffff0c7224 */ /* 0x000fe200078e0014 */
[----:B------:R-:W-:Y:S01]  /*0b30*/  MOV R14, 0xb80 ;  /* 0x00000b80000e7802 */ /* 0x000fe20000000f00 */
[----:B------:R-:W-:Y:S02]  /*0b40*/  IMAD.MOV.U32 R13, RZ, RZ, R21 ;  /* 0x000000ffff0d7224 */ /* 0x000fe400078e0015 */
[----:B------:R-:W-:Y:S02]  /*0b50*/  IMAD.MOV.U32 R10, RZ, RZ, R8 ;  /* 0x000000ffff0a7224 */ /* 0x000fe400078e0008 */
[----:B------:R-:W-:-:S07]  /*0b60*/  IMAD.MOV.U32 R11, RZ, RZ, R9 ;  /* 0x000000ffff0b7224 */ /* 0x000fce00078e0009 */
[----:B0-----:R-:W-:Y:S05]  /*0b70*/  CALL.REL.NOINC `($__internal_0_$__cuda_sm20_div_rn_f64_full) ;  /* 0x0000000000907944 */ /* 0x001fea0003c00000 */
.L_x_10:
[----:B0-----:R-:W-:Y:S05]  /*0b80*/  BSYNC.RECONVERGENT B0 ;  /* 0x0000000000007941 */ /* 0x001fea0003800200 */
.L_x_9:
[----:B------:R-:W0:Y:S01]  /*0b90*/  MUFU.RCP64H R5, R9 ;  /* 0x0000000900057308 */ /* 0x000e220000001800 */
[----:B------:R-:W-:Y:S01]  /*0ba0*/  IMAD.MOV.U32 R4, RZ, RZ, 0x1 ;  /* 0x00000001ff047424 */ /* 0x000fe200078e00ff */
[----:B------:R-:W1:Y:S01]  /*0bb0*/  S2R R17, SR_TID.X ;  /* 0x0000000000117919 */ /* 0x000e620000002100 */
[----:B------:R-:W1:Y:S01]  /*0bc0*/  S2UR UR4, SR_CTAID.X ;  /* 0x00000000000479c3 */ /* 0x000e620000002500 */
[----:B------:R-:W-:Y:S01]  /*0bd0*/  FSETP.GEU.AND P1, PT, |R7|, 6.5827683646048100446e-37, PT ;  /* 0x036000000700780b */ /* 0x000fe20003f2e200 */
[----:B------:R-:W-:Y:S06]  /*0be0*/  BSSY.RECONVERGENT B0, `(.L_x_11) ;  /* 0x0000019000007945 */ /* 0x000fec0003800200 */
[----:B------:R-:W1:Y:S01]  /*0bf0*/  LDC R0, c[0x0][0x360] ;  /* 0x0000d800ff007b82 */ /* 0x000e620000000800 */
[----:B0-----:R-:W-:-:S08]  /*0c00*/  DFMA R10, -R8, R4, 1 ;  /* 0x3ff00000080a742b */ /* 0x001fd00000000104 */
[----:B------:R-:W-:-:S08]  /*0c10*/  DFMA R10, R10, R10, R10 ;  /* 0x0000000a0a0a722b */ /* 0x000fd0000000000a */
[----:B------:R-:W-:Y:S02]  /*0c20*/  DFMA R4, R4, R10, R4 ;  /* 0x0000000a0404722b */ /* 0x000fe40000000004 */
[----:B------:R-:W0:Y:S01]  /*0c30*/  LDC.64 R10, c[0x0][0x398] ;  /* 0x0000e600ff0a7b82 */ /* 0x000e220000000a00 */
[----:B-1----:R-:W-:-:S05]  /*0c40*/  IMAD R0, R0, UR4, R17 ;  /* 0x0000000400007c24 */ /* 0x002fca000f8e0211 */
[----:B------:R-:W-:-:S08]  /*0c50*/  DFMA R12, -R8, R4, 1 ;  /* 0x3ff00000080c742b */ /* 0x000fd00000000104 */
[----:B------:R-:W-:-:S08]  /*0c60*/  DFMA R14, R4, R12, R4 ;  /* 0x0000000c040e722b */ /* 0x000fd00000000004 */
[----:B------:R-:W-:Y:S01]  /*0c70*/  DMUL R4, R14, R6 ;  /* 0x000000060e047228 */ /* 0x000fe20000000000 */
[----:B0-----:R-:W-:-:S05]  /*0c80*/  IMAD.WIDE R10, R0, 0x8, R10 ;  /* 0x00000008000a7825 */ /* 0x001fca00078e020a */
[----:B------:R0:W-:Y:S02]  /*0c90*/  STG.E.64 desc[UR6][R10.64], R2 ;  /* 0x000000020a007986 */ /* 0x0001e4000c101b06 */
[----:B------:R-:W-:-:S08]  /*0ca0*/  DFMA R12, -R8, R4, R6 ;  /* 0x00000004080c722b */ /* 0x000fd00000000106 */
[----:B------:R-:W-:-:S10]  /*0cb0*/  DFMA R4, R14, R12, R4 ;  /* 0x0000000c0e04722b */ /* 0x000fd40000000004 */
[----:B------:R-:W-:-:S05]  /*0cc0*/  FFMA R12, RZ, R9, R5 ;  /* 0x00000009ff0c7223 */ /* 0x000fca0000000005 */
[----:B------:R-:W-:-:S13]  /*0cd0*/  FSETP.GT.AND P0, PT, |R12|, 1.469367938527859385e-39, PT ;  /* 0x001000000c00780b */ /* 0x000fda0003f04200 */
[----:B0-----:R-:W-:Y:S05]  /*0ce0*/  @P0 BRA P1, `(.L_x_12) ;  /* 0x0000000000200947 */ /* 0x001fea0000800000 */
[----:B------:R-:W-:Y:S01]  /*0cf0*/  IMAD.MOV.U32 R12, RZ, RZ, R6 ;  /* 0x000000ffff0c7224 */ /* 0x000fe200078e0006 */
[----:B------:R-:W-:Y:S01]  /*0d00*/  MOV R14, 0xd50 ;  /* 0x00000d50000e7802 */ /* 0x000fe20000000f00 */
[----:B------:R-:W-:Y:S02]  /*0d10*/  IMAD.MOV.U32 R13, RZ, RZ, R7 ;  /* 0x000000ffff0d7224 */ /* 0x000fe400078e0007 */
[----:B------:R-:W-:Y:S02]  /*0d20*/  IMAD.MOV.U32 R10, RZ, RZ, R8 ;  /* 0x000000ffff0a7224 */ /* 0x000fe400078e0008 */
[----:B------:R-:W-:-:S07]  /*0d30*/  IMAD.MOV.U32 R11, RZ, RZ, R9 ;  /* 0x000000ffff0b7224 */ /* 0x000fce00078e0009 */
[----:B------:R-:W-:Y:S05]  /*0d40*/  CALL.REL.NOINC `($__internal_0_$__cuda_sm20_div_rn_f64_full) ;  /* 0x00000000001c7944 */ /* 0x000fea0003c00000 */
[----:B------:R-:W-:Y:S02]  /*0d50*/  IMAD.MOV.U32 R4, RZ, RZ, R2 ;  /* 0x000000ffff047224 */ /* 0x000fe400078e0002 */
[----:B------:R-:W-:-:S07]  /*0d60*/  IMAD.MOV.U32 R5, RZ, RZ, R3 ;  /* 0x000000ffff057224 */ /* 0x000fce00078e0003 */
.L_x_12:
[----:B------:R-:W-:Y:S05]  /*0d70*/  BSYNC.RECONVERGENT B0 ;  /* 0x0000000000007941 */ /* 0x000fea0003800200 */
.L_x_11:
[----:B------:R-:W0:Y:S02]  /*0d80*/  LDC.64 R2, c[0x0][0x3a0] ;  /* 0x0000e800ff027b82 */ /* 0x000e240000000a00 */
[----:B0-----:R-:W-:-:S05]  /*0d90*/  IMAD.WIDE R2, R0, 0x8, R2 ;  /* 0x0000000800027825 */ /* 0x001fca00078e0202 */
[----:B------:R-:W-:Y:S01]  /*0da0*/  STG.E.64 desc[UR6][R2.64], R4 ;  /* 0x0000000402007986 */ /* 0x000fe2000c101b06 */
[----:B------:R-:W-:Y:S05]  /*0db0*/  EXIT ;  /* 0x000000000000794d */ /* 0x000fea0003800000 */
        .weak           $__internal_0_$__cuda_sm20_div_rn_f64_full
        .type           $__internal_0_$__cuda_sm20_div_rn_f64_full,@function
        .size           $__internal_0_$__cuda_sm20_div_rn_f64_full,($_Z13cuda_NDFT_gpuPKdS0_S0_PdS1_i$__internal_trig_reduction_slowpathd - $__internal_0_$__cuda_sm20_div_rn_f64_full)
$__internal_0_$__cuda_sm20_div_rn_f64_full:
[C---:B------:R-:W-:Y:S01]  /*0dc0*/  FSETP.GEU.AND P0, PT, |R11|.reuse, 1.469367938527859385e-39, PT ;  /* 0x001000000b00780b */ /* 0x040fe20003f0e200 */
[----:B------:R-:W-:Y:S01]  /*0dd0*/  IMAD.MOV.U32 R18, RZ, RZ, 0x1 ;  /* 0x00000001ff127424 */ /* 0x000fe200078e00ff */
[----:B------:R-:W-:Y:S01]  /*0de0*/  LOP3.LUT R4, R11, 0x800fffff, RZ, 0xc0, !PT ;  /* 0x800fffff0b047812 */ /* 0x000fe200078ec0ff */
[----:B------:R-:W-:Y:S01]  /*0df0*/  BSSY.RECONVERGENT B1, `(.L_x_13) ;  /* 0x0000055000017945 */ /* 0x000fe20003800200 */
[C---:B------:R-:W-:Y:S02]  /*0e00*/  FSETP.GEU.AND P2, PT, |R13|.reuse, 1.469367938527859385e-39, PT ;  /* 0x001000000d00780b */ /* 0x040fe40003f4e200 */
[----:B------:R-:W-:Y:S01]  /*0e10*/  LOP3.LUT R5, R4, 0x3ff00000, RZ, 0xfc, !PT ;  /* 0x3ff0000004057812 */ /* 0x000fe200078efcff */
[----:B------:R-:W-:Y:S01]  /*0e20*/  IMAD.MOV.U32 R4, RZ, RZ, R10 ;  /* 0x000000ffff047224 */ /* 0x000fe200078e000a */
[----:B------:R-:W-:Y:S02]  /*0e30*/  LOP3.LUT R16, R13, 0x7ff00000, RZ, 0xc0, !PT ;  /* 0x7ff000000d107812 */ /* 0x000fe400078ec0ff */
[----:B------:R-:W-:-:S03]  /*0e40*/  LOP3.LUT R17, R11, 0x7ff00000, RZ, 0xc0, !PT ;  /* 0x7ff000000b117812 */ /* 0x000fc600078ec0ff */
[----:B------:R-:W-:Y:S01]  /*0e50*/  @!P0 DMUL R4, R10, 8.98846567431157953865e+307 ;  /* 0x7fe000000a048828 */ /* 0x000fe20000000000 */
[C---:B------:R-:W-:Y:S01]  /*0e60*/  ISETP.GE.U32.AND P1, PT, R16.reuse, R17, PT ;  /* 0x000000111000720c */ /* 0x040fe20003f26070 */
[----:B------:R-:W-:Y:S02]  /*0e70*/  IMAD.MOV.U32 R24, RZ, RZ, R16 ;  /* 0x000000ffff187224 */ /* 0x000fe400078e0010 */
[----:B------:R-:W-:Y:S01]  /*0e80*/  @!P2 LOP3.LUT R15, R11, 0x7ff00000, RZ, 0xc0, !PT ;  /* 0x7ff000000b0fa812 */ /* 0x000fe200078ec0ff */
[----:B------:R-:W-:Y:S01]  /*0e90*/  IMAD.MOV.U32 R25, RZ, RZ, R17 ;  /* 0x000000ffff197224 */ /* 0x000fe200078e0011 */
[----:B------:R-:W0:Y:S02]  /*0ea0*/  MUFU.RCP64H R19, R5 ;  /* 0x0000000500137308 */ /* 0x000e240000001800 */
[----:B------:R-:W-:Y:S01]  /*0eb0*/  @!P2 ISETP.GE.U32.AND P3, PT, R16, R15, PT ;  /* 0x0000000f1000a20c */ /* 0x000fe20003f66070 */
[----:B------:R-:W-:Y:S01]  /*0ec0*/  IMAD.MOV.U32 R15, RZ, RZ, 0x1ca00000 ;  /* 0x1ca00000ff0f7424 */ /* 0x000fe200078e00ff */
[----:B------:R-:W-:-:S04]  /*0ed0*/  @!P0 LOP3.LUT R25, R5, 0x7ff00000, RZ, 0xc0, !PT ;  /* 0x7ff0000005198812 */ /* 0x000fc800078ec0ff */
[----:B------:R-:W-:Y:S01]  /*0ee0*/  @!P2 SEL R21, R15, 0x63400000, !P3 ;  /* 0x634000000f15a807 */ /* 0x000fe20005800000 */
[----:B------:R-:W-:-:S03]  /*0ef0*/  VIADD R26, R25, 0xffffffff ;  /* 0xffffffff191a7836 */ /* 0x000fc60000000000 */
[----:B------:R-:W-:-:S04]  /*0f00*/  @!P2 LOP3.LUT R22, R21, 0x80000000, R13, 0xf8, !PT ;  /* 0x800000001516a812 */ /* 0x000fc800078ef80d */
[----:B------:R-:W-:Y:S01]  /*0f10*/  @!P2 LOP3.LUT R23, R22, 0x100000, RZ, 0xfc, !PT ;  /* 0x001000001617a812 */ /* 0x000fe200078efcff */
[----:B0-----:R-:W-:Y:S01]  /*0f20*/  DFMA R2, R18, -R4, 1 ;  /* 0x3ff000001202742b */ /* 0x001fe20000000804 */
[----:B------:R-:W-:-:S07]  /*0f30*/  @!P2 IMAD.MOV.U32 R22, RZ, RZ, RZ ;  /* 0x000000ffff16a224 */ /* 0x000fce00078e00ff */
[----:B------:R-:W-:-:S08]  /*0f40*/  DFMA R2, R2, R2, R2 ;  /* 0x000000020202722b */ /* 0x000fd00000000002 */
[----:B------:R-:W-:Y:S01]  /*0f50*/  DFMA R18, R18, R2, R18 ;  /* 0x000000021212722b */ /* 0x000fe20000000012 */
[----:B------:R-:W-:Y:S01]  /*0f60*/  SEL R3, R15, 0x63400000, !P1 ;  /* 0x634000000f037807 */ /* 0x000fe20004800000 */
[----:B------:R-:W-:-:S03]  /*0f70*/  IMAD.MOV.U32 R2, RZ, RZ, R12 ;  /* 0x000000ffff027224 */ /* 0x000fc600078e000c */
[----:B------:R-:W-:-:S03]  /*0f80*/  LOP3.LUT R3, R3, 0x800fffff, R13, 0xf8, !PT ;  /* 0x800fffff03037812 */ /* 0x000fc600078ef80d */
[----:B------:R-:W-:-:S03]  /*0f90*/  DFMA R20, R18, -R4, 1 ;  /* 0x3ff000001214742b */ /* 0x000fc60000000804 */
[----:B------:R-:W-:-:S05]  /*0fa0*/  @!P2 DFMA R2, R2, 2, -R22 ;  /* 0x400000000202a82b */ /* 0x000fca0000000816 */
[----:B------:R-:W-:-:S05]  /*0fb0*/  DFMA R18, R18, R20, R18 ;  /* 0x000000141212722b */ /* 0x000fca0000000012 */
[----:B------:R-:W-:-:S03]  /*0fc0*/  @!P2 LOP3.LUT R24, R3, 0x7ff00000, RZ, 0xc0, !PT ;  /* 0x7ff000000318a812 */ /* 0x000fc600078ec0ff */
[----:B------:R-:W-:Y:S02]  /*0fd0*/  DMUL R20, R18, R2 ;  /* 0x0000000212147228 */ /* 0x000fe40000000000 */
[----:B------:R-:W-:-:S05]  /*0fe0*/  VIADD R17, R24, 0xffffffff ;  /* 0xffffffff18117836 */ /* 0x000fca0000000000 */
[----:B------:R-:W-:Y:S01]  /*0ff0*/  ISETP.GT.U32.AND P0, PT, R17, 0x7feffffe, PT ;  /* 0x7feffffe1100780c */ /* 0x000fe20003f04070 */
[----:B------:R-:W-:-:S03]  /*1000*/  DFMA R22, R20, -R4, R2 ;  /* 0x800000041416722b */ /* 0x000fc60000000002 */
[----:B------:R-:W-:-:S05]  /*1010*/  ISETP.GT.U32.OR P0, PT, R26, 0x7feffffe, P0 ;  /* 0x7feffffe1a00780c */ /* 0x000fca0000704470 */
[----:B------:R-:W-:-:S08]  /*1020*/  DFMA R18, R18, R22, R20 ;  /* 0x000000161212722b */ /* 0x000fd00000000014 */
[----:B------:R-:W-:Y:S05]  /*1030*/  @P0 BRA `(.L_x_14) ;  /* 0x00000000006c0947 */ /* 0x000fea0003800000 */
[----:B------:R-:W-:Y:S01]  /*1040*/  LOP3.LUT R13, R11, 0x7ff00000, RZ, 0xc0, !PT ;  /* 0x7ff000000b0d7812 */ /* 0x000fe200078ec0ff */
[----:B------:R-:W-:-:S03]  /*1050*/  IMAD.MOV.U32 R20, RZ, RZ, RZ ;  /* 0x000000ffff147224 */ /* 0x000fc600078e00ff */
[CC--:B------:R-:W-:Y:S02]  /*1060*/  VIADDMNMX R12, R16.reuse, -R13.reuse, 0xb9600000, !PT ;  /* 0xb9600000100c7446 */ /* 0x0c0fe4000780090d */
[----:B------:R-:W-:Y:S02]  /*1070*/  ISETP.GE.U32.AND P0, PT, R16, R13, PT ;  /* 0x0000000d1000720c */ /* 0x000fe40003f06070 */
[----:B------:R-:W-:Y:S02]  /*1080*/  VIMNMX R12, PT, PT, R12, 0x46a00000, PT ;  /* 0x46a000000c0c7848 */ /* 0x000fe40003fe0100 */
[----:B------:R-:W-:-:S05]  /*1090*/  SEL R15, R15, 0x63400000, !P0 ;  /* 0x634000000f0f7807 */ /* 0x000fca0004000000 */
[----:B------:R-:W-:-:S04]  /*10a0*/  IMAD.IADD R12, R12, 0x1, -R15 ;  /* 0x000000010c0c7824 */ /* 0x000fc800078e0a0f */
[----:B------:R-:W-:-:S06]  /*10b0*/  VIADD R21, R12, 0x7fe00000 ;  /* 0x7fe000000c157836 */ /* 0x000fcc0000000000 */
[----:B------:R-:W-:-:S10]  /*10c0*/  DMUL R16, R18, R20 ;  /* 0x0000001412107228 */ /* 0x000fd40000000000 */
[----:B------:R-:W-:-:S13]  /*10d0*/  FSETP.GTU.AND P0, PT, |R17|, 1.469367938527859385e-39, PT ;  /* 0x001000001100780b */ /* 0x000fda0003f0c200 */
[----:B------:R-:W-:Y:S05]  /*10e0*/  @P0 BRA `(.L_x_15) ;  /* 0x0000000000940947 */ /* 0x000fea0003800000 */
[----:B------:R-:W-:Y:S01]  /*10f0*/  DFMA R2, R18, -R4, R2 ;  /* 0x800000041202722b */ /* 0x000fe20000000002 */
[----:B------:R-:W-:-:S09]  /*1100*/  IMAD.MOV.U32 R20, RZ, RZ, RZ ;  /* 0x000000ffff147224 */ /* 0x000fd200078e00ff */
[C---:B------:R-:W-:Y:S02]  /*1110*/  FSETP.NEU.AND P0, PT, R3.reuse, RZ, PT ;  /* 0x000000ff0300720b */ /* 0x040fe40003f0d000 */
[----:B------:R-:W-:-:S04]  /*1120*/  LOP3.LUT R11, R3, 0x80000000, R11, 0x48, !PT ;  /* 0x80000000030b7812 */ /* 0x000fc800078e480b */
[----:B------:R-:W-:-:S07]  /*1130*/  LOP3.LUT R21, R11, R21, RZ, 0xfc, !PT ;  /* 0x000000150b157212 */ /* 0x000fce00078efcff */
[----:B------:R-:W-:Y:S05]  /*1140*/  @!P0 BRA `(.L_x_15) ;  /* 0x00000000007c8947 */ /* 0x000fea0003800000 */
[----:B------:R-:W-:Y:S02]  /*1150*/  IMAD.MOV R3, RZ, RZ, -R12 ;  /* 0x000000ffff037224 */ /* 0x000fe400078e0a0c */
[----:B------:R-:W-:-:S06]  /*1160*/  IMAD.MOV.U32 R2, RZ, RZ, RZ ;  /* 0x000000ffff027224 */ /* 0x000fcc00078e00ff */
[----:B------:R-:W-:Y:S02]  /*1170*/  DFMA R2, R16, -R2, R18 ;  /* 0x800000021002722b */ /* 0x000fe40000000012 */
[----:B------:R-:W-:-:S04]  /*1180*/  DMUL.RP R18, R18, R20 ;  /* 0x0000001412127228 */ /* 0x000fc80000008000 */
[----:B------:R-:W-:-:S04]  /*1190*/  IADD3 R2, PT, PT, -R12, -0x43300000, RZ ;  /* 0xbcd000000c027810 */ /* 0x000fc80007ffe1ff */
[----:B------:R-:W-:Y:S02]  /*11a0*/  FSETP.NEU.AND P0, PT, |R3|, R2, PT ;  /* 0x000000020300720b */ /* 0x000fe40003f0d200 */
[----:B------:R-:W-:Y:S02]  /*11b0*/  LOP3.LUT R11, R19, R11, RZ, 0x3c, !PT ;  /* 0x0000000b130b7212 */ /* 0x000fe400078e3cff */
[----:B------:R-:W-:Y:S02]  /*11c0*/  FSEL R16, R18, R16, !P0 ;  /* 0x0000001012107208 */ /* 0x000fe40004000000 */
[----:B------:R-:W-:Y:S01]  /*11d0*/  FSEL R17, R11, R17, !P0 ;  /* 0x000000110b117208 */ /* 0x000fe20004000000 */
[----:B------:R-:W-:Y:S06]  /*11e0*/  BRA `(.L_x_15) ;  /* 0x0000000000547947 */ /* 0x000fec0003800000 */
.L_x_14:
[----:B------:R-:W-:-:S14]  /*11f0*/  DSETP.NAN.AND P0, PT, R12, R12, PT ;  /* 0x0000000c0c00722a */ /* 0x000fdc0003f08000 */
[----:B------:R-:W-:Y:S05]  /*1200*/  @P0 BRA `(.L_x_16) ;  /* 0x0000000000440947 */ /* 0x000fea0003800000 */
[----:B------:R-:W-:-:S14]  /*1210*/  DSETP.NAN.AND P0, PT, R10, R10, PT ;  /* 0x0000000a0a00722a */ /* 0x000fdc0003f08000 */
[----:B------:R-:W-:Y:S05]  /*1220*/  @P0 BRA `(.L_x_17) ;  /* 0x0000000000300947 */ /* 0x000fea0003800000 */
[----:B------:R-:W-:Y:S01]  /*1230*/  ISETP.NE.AND P0, PT, R24, R25, PT ;  /* 0x000000191800720c */ /* 0x000fe20003f05270 */
[----:B------:R-:W-:Y:S02]  /*1240*/  IMAD.MOV.U32 R16, RZ, RZ, 0x0 ;  /* 0x00000000ff107424 */ /* 0x000fe400078e00ff */
[----:B------:R-:W-:-:S10]  /*1250*/  IMAD.MOV.U32 R17, RZ, RZ, -0x80000 ;  /* 0xfff80000ff117424 */ /* 0x000fd400078e00ff */
[----:B------:R-:W-:Y:S05]  /*1260*/  @!P0 BRA `(.L_x_15) ;  /* 0x0000000000348947 */ /* 0x000fea0003800000 */
[----:B------:R-:W-:Y:S02]  /*1270*/  ISETP.NE.AND P0, PT, R24, 0x7ff00000, PT ;  /* 0x7ff000001800780c */ /* 0x000fe40003f05270 */
[----:B------:R-:W-:Y:S02]  /*1280*/  LOP3.LUT R17, R13, 0x80000000, R11, 0x48, !PT ;  /* 0x800000000d117812 */ /* 0x000fe400078e480b */
[----:B------:R-:W-:-:S13]  /*1290*/  ISETP.EQ.OR P0, PT, R25, RZ, !P0 ;  /* 0x000000ff1900720c */ /* 0x000fda0004702670 */
[----:B------:R-:W-:Y:S01]  /*12a0*/  @P0 LOP3.LUT R2, R17, 0x7ff00000, RZ, 0xfc, !PT ;  /* 0x7ff0000011020812 */ /* 0x000fe200078efcff */
[----:B------:R-:W-:Y:S02]  /*12b0*/  @!P0 IMAD.MOV.U32 R16, RZ, RZ, RZ ;  /* 0x000000ffff108224 */ /* 0x000fe400078e00ff */
[----:B------:R-:W-:Y:S02]  /*12c0*/  @P0 IMAD.MOV.U32 R16, RZ, RZ, RZ ;  /* 0x000000ffff100224 */ /* 0x000fe400078e00ff */
[----:B------:R-:W-:Y:S01]  /*12d0*/  @P0 IMAD.MOV.U32 R17, RZ, RZ, R2 ;  /* 0x000000ffff110224 */ /* 0x000fe200078e0002 */
[----:B------:R-:W-:Y:S06]  /*12e0*/  BRA `(.L_x_15) ;  /* 0x0000000000147947 */ /* 0x000fec0003800000 */
.L_x_17:
[----:B------:R-:W-:Y:S01]  /*12f0*/  LOP3.LUT R17, R11, 0x80000, RZ, 0xfc, !PT ;  /* 0x000800000b117812 */ /* 0x000fe200078efcff */
[----:B------:R-:W-:Y:S01]  /*1300*/  IMAD.MOV.U32 R16, RZ, RZ, R10 ;  /* 0x000000ffff107224 */ /* 0x000fe200078e000a */
[----:B------:R-:W-:Y:S06]  /*1310*/  BRA `(.L_x_15) ;  /* 0x0000000000087947 */ /* 0x000fec0003800000 */
.L_x_16:
[----:B------:R-:W-:Y:S01]  /*1320*/  LOP3.LUT R17, R13, 0x80000, RZ, 0xfc, !PT ;  /* 0x000800000d117812 */ /* 0x000fe200078efcff */
[----:B------:R-:W-:-:S07]  /*1330*/  IMAD.MOV.U32 R16, RZ, RZ, R12 ;  /* 0x000000ffff107224 */ /* 0x000fce00078e000c */
.L_x_15:
[----:B------:R-:W-:Y:S05]  /*1340*/  BSYNC.RECONVERGENT B1 ;  /* 0x0000000000017941 */ /* 0x000fea0003800200 */
.L_x_13:
[----:B------:R-:W-:Y:S02]  /*1350*/  IMAD.MOV.U32 R15, RZ, RZ, 0x0 ;  /* 0x00000000ff0f7424 */ /* 0x000fe400078e00ff */
[----:B------:R-:W-:Y:S02]  /*1360*/  IMAD.MOV.U32 R2, RZ, RZ, R16 ;  /* 0x000000ffff027224 */ /* 0x000fe400078e0010 */
[----:B------:R-:W-:Y:S01]  /*1370*/  IMAD.MOV.U32 R3, RZ, RZ, R17 ;  /* 0x000000ffff037224 */ /* 0x000fe200078e0011 */
[----:B------:R-:W-:Y:S06]  /*1380*/  RET.REL.NODEC R14 `(_Z13cuda_NDFT_gpuPKdS0_S0_PdS1_i) ;  /* 0xffffffec0e1c7950 */ /* 0x000fec0003c3ffff */
        .type           $_Z13cuda_NDFT_gpuPKdS0_S0_PdS1_i$__internal_trig_reduction_slowpathd,@function
        .size           $_Z13cuda_NDFT_gpuPKdS0_S0_PdS1_i$__internal_trig_reduction_slowpathd,(.L_x_27 - $_Z13cuda_NDFT_gpuPKdS0_S0_PdS1_i$__internal_trig_reduction_slowpathd)
$_Z13cuda_NDFT_gpuPKdS0_S0_PdS1_i$__internal_trig_reduction_slowpathd:
[--C-:B------:R-:W-:Y:S01]  /*1390*/  SHF.R.U32.HI R9, RZ, 0x14, R8.reuse ;  /* 0x00000014ff097819 */ /* 0x100fe20000011608 */
[----:B------:R-:W-:Y:S02]  /*13a0*/  IMAD.MOV.U32 R17, RZ, RZ, R8 ;  /* 0x000000ffff117224 */ /* 0x000fe400078e0008 */
[----:B------:R-:W-:Y:S01]  /*13b0*/  IMAD.MOV.U32 R10, RZ, RZ, RZ ;  /* 0x000000ffff0a7224 */ /* 0x000fe200078e00ff */
[----:B------:R-:W-:-:S04]  /*13c0*/  LOP3.LUT R11, R9, 0x7ff, RZ, 0xc0, !PT ;  /* 0x000007ff090b7812 */ /* 0x000fc800078ec0ff */
[----:B------:R-:W-:-:S13]  /*13d0*/  ISETP.NE.AND P0, PT, R11, 0x7ff, PT ;  /* 0x000007ff0b00780c */ /* 0x000fda0003f05270 */
[----:B------:R-:W-:Y:S05]  /*13e0*/  @!P0 BRA `(.L_x_18) ;  /* 0x0000000800448947 */ /* 0x000fea0003800000 */
[----:B------:R-:W-:Y:S01]  /*13f0*/  VIADD R11, R11, 0xfffffc00 ;  /* 0xfffffc000b0b7836 */ /* 0x000fe20000000000 */
[----:B------:R-:W-:Y:S01]  /*1400*/  BSSY.RECONVERGENT B2, `(.L_x_19) ;  /* 0x000002e000027945 */ /* 0x000fe20003800200 */
[----:B------:R-:W-:-:S03]  /*1410*/  CS2R R14, SRZ ;  /* 0x00000000000e7805 */ /* 0x000fc6000001ff00 */
[----:B------:R-:W-:Y:S02]  /*1420*/  SHF.R.U32.HI R10, RZ, 0x6, R11 ;  /* 0x00000006ff0a7819 */ /* 0x000fe4000001160b */
[----:B------:R-:W-:Y:S02]  /*1430*/  ISETP.GE.U32.AND P0, PT, R11, 0x80, PT ;  /* 0x000000800b00780c */ /* 0x000fe40003f06070 */
[C---:B------:R-:W-:Y:S02]  /*1440*/  IADD3 R11, PT, PT, -R10.reuse, 0x13, RZ ;  /* 0x000000130a0b7810 */ /* 0x040fe40007ffe1ff */
[----:B------:R-:W-:Y:S02]  /*1450*/  IADD3 R27, PT, PT, -R10, 0xf, RZ ;  /* 0x0000000f0a1b7810 */ /* 0x000fe40007ffe1ff */
[----:B------:R-:W-:-:S04]  /*1460*/  SEL R11, R11, 0x12, P0 ;  /* 0x000000120b0b7807 */ /* 0x000fc80000000000 */
[----:B------:R-:W-:-:S13]  /*1470*/  ISETP.GE.AND P0, PT, R27, R11, PT ;  /* 0x0000000b1b00720c */ /* 0x000fda0003f06270 */
[----:B------:R-:W-:Y:S05]  /*1480*/  @P0 BRA `(.L_x_20) ;  /* 0x0000000000940947 */ /* 0x000fea0003800000 */
[----:B------:R-:W0:Y:S01]  /*1490*/  LDC.64 R12, c[0x0][0x358] ;  /* 0x0000d600ff0c7b82 */ /* 0x000e220000000a00 */
[C---:B------:R-:W-:Y:S01]  /*14a0*/  SHF.L.U64.HI R19, R16.reuse, 0xb, R17 ;  /* 0x0000000b10137819 */ /* 0x040fe20000010211 */
[----:B------:R-:W-:Y:S01]  /*14b0*/  BSSY.RECONVERGENT B3, `(.L_x_21) ;  /* 0x0000021000037945 */ /* 0x000fe20003800200 */
[----:B------:R-:W-:Y:S01]  /*14c0*/  IMAD.SHL.U32 R25, R16, 0x800, RZ ;  /* 0x0000080010197824 */ /* 0x000fe200078e00ff */
[----:B------:R-:W-:Y:S01]  /*14d0*/  IADD3 R24, PT, PT, RZ, -R10, -R11 ;  /* 0x8000000aff187210 */ /* 0x000fe20007ffe80b */
[----:B------:R-:W-:Y:S01]  /*14e0*/  IMAD.MOV.U32 R18, RZ, RZ, RZ ;  /* 0x000000ffff127224 */ /* 0x000fe200078e00ff */
[----:B------:R-:W-:Y:S02]  /*14f0*/  CS2R R14, SRZ ;  /* 0x00000000000e7805 */ /* 0x000fe4000001ff00 */
[----:B------:R-:W-:-:S07]  /*1500*/  LOP3.LUT R19, R19, 0x80000000, RZ, 0xfc, !PT ;  /* 0x8000000013137812 */ /* 0x000fce00078efcff */
.L_x_22:
[----:B------:R-:W1:Y:S01]  /*1510*/  LDC.64 R16, c[0x4][RZ] ;  /* 0x01000000ff107b82 */ /* 0x000e620000000a00 */
[----:B0-----:R-:W-:Y:S02]  /*1520*/  R2UR UR12, R12 ;  /* 0x000000000c0c72ca */ /* 0x001fe400000e0000 */
[----:B------:R-:W-:Y:S01]  /*1530*/  R2UR UR13, R13 ;  /* 0x000000000d0d72ca */ /* 0x000fe200000e0000 */
[----:B-1----:R-:W-:-:S12]  /*1540*/  IMAD.WIDE R16, R27, 0x8, R16 ;  /* 0x000000081b107825 */ /* 0x002fd800078e0210 */
[----:B------:R-:W2:Y:S01]  /*1550*/  LDG.E.64.CONSTANT R16, desc[UR12][R16.64] ;  /* 0x0000000c10107981 */ /* 0x000ea2000c1e9b00 */
[----:B------:R-:W-:Y:S02]  /*1560*/  VIADD R24, R24, 0x1 ;  /* 0x0000000118187836 */ /* 0x000fe40000000000 */
[----:B------:R-:W-:Y:S02]  /*1570*/  VIADD R27, R27, 0x1 ;  /* 0x000000011b1b7836 */ /* 0x000fe40000000000 */
[----:B--2---:R-:W-:-:S04]  /*1580*/  IMAD.WIDE.U32 R14, P2, R16, R25, R14 ;  /* 0x00000019100e7225 */ /* 0x004fc8000784000e */
[----:B------:R-:W-:Y:S02]  /*1590*/  IMAD R29, R16, R19, RZ ;  /* 0x00000013101d7224 */ /* 0x000fe400078e02ff */
[C---:B------:R-:W-:Y:S02]  /*15a0*/  IMAD R26, R17.reuse, R25, RZ ;  /* 0x00000019111a7224 */ /* 0x040fe400078e02ff */
[----:B------:R-:W-:Y:S01]  /*15b0*/  IMAD R28, R17, R19, RZ ;  /* 0x00000013111c7224 */ /* 0x000fe200078e02ff */
[----:B------:R-:W-:Y:S01]  /*15c0*/  IADD3 R15, P0, PT, R29, R15, RZ ;  /* 0x0000000f1d0f7210 */ /* 0x000fe20007f1e0ff */
[C---:B------:R-:W-:Y:S02]  /*15d0*/  IMAD R29, R18.reuse, 0x8, R1 ;  /* 0x00000008121d7824 */ /* 0x040fe400078e0201 */
[----:B------:R-:W-:Y:S01]  /*15e0*/  VIADD R18, R18, 0x1 ;  /* 0x0000000112127836 */ /* 0x000fe20000000000 */
[----:B------:R-:W-:Y:S01]  /*15f0*/  IADD3 R15, P1, PT, R26, R15, RZ ;  /* 0x0000000f1a0f7210 */ /* 0x000fe20007f3e0ff */
[----:B------:R-:W-:-:S04]  /*1600*/  IMAD.HI.U32 R26, R16, R19, RZ ;  /* 0x00000013101a7227 */ /* 0x000fc800078e00ff */
[----:B------:R-:W-:Y:S01]  /*1610*/  IMAD.X R16, RZ, RZ, R26, P2 ;  /* 0x000000ffff107224 */ /* 0x000fe200010e061a */
[----:B------:R0:W-:Y:S01]  /*1620*/  STL.64 [R29], R14 ;  /* 0x0000000e1d007387 */ /* 0x0001e20000100a00 */
[----:B------:R-:W-:-:S05]  /*1630*/  IMAD.HI.U32 R26, R17, R25, RZ ;  /* 0x00000019111a7227 */ /* 0x000fca00078e00ff */
[----:B------:R-:W-:Y:S01]  /*1640*/  IADD3.X R16, P0, PT, R26, R16, RZ, P0, !PT ;  /* 0x000000101a107210 */ /* 0x000fe2000071e4ff */
[----:B------:R-:W-:-:S03]  /*1650*/  IMAD.HI.U32 R26, R17, R19, RZ ;  /* 0x00000013111a7227 */ /* 0x000fc600078e00ff */
[----:B------:R-:W-:Y:S01]  /*1660*/  IADD3.X R17, P1, PT, R28, R16, RZ, P1, !PT ;  /* 0x000000101c117210 */ /* 0x000fe20000f3e4ff */
[----:B------:R-:W-:Y:S01]  /*1670*/  IMAD.X R16, RZ, RZ, R26, P0 ;  /* 0x000000ffff107224 */ /* 0x000fe200000e061a */
[----:B------:R-:W-:-:S03]  /*1680*/  ISETP.NE.AND P0, PT, R24, -0xf, PT ;  /* 0xfffffff11800780c */ /* 0x000fc60003f05270 */
[----:B0-----:R-:W-:Y:S02]  /*1690*/  IMAD.X R15, RZ, RZ, R16, P1 ;  /* 0x000000ffff0f7224 */ /* 0x001fe400008e0610 */
[----:B------:R-:W-:-:S08]  /*16a0*/  IMAD.MOV.U32 R14, RZ, RZ, R17 ;  /* 0x000000ffff0e7224 */ /* 0x000fd000078e0011 */
[----:B------:R-:W-:Y:S05]  /*16b0*/  @P0 BRA `(.L_x_22) ;  /* 0xfffffffc00940947 */ /* 0x000fea000383ffff */
[----:B------:R-:W-:Y:S05]  /*16c0*/  BSYNC.RECONVERGENT B3 ;  /* 0x0000000000037941 */ /* 0x000fea0003800200 */
.L_x_21:
[----:B------:R-:W-:-:S07]  /*16d0*/  IMAD.MOV.U32 R27, RZ, RZ, R11 ;  /* 0x000000ffff1b7224 */ /* 0x000fce00078e000b */
.L_x_20:
[----:B------:R-:W-:Y:S05]  /*16e0*/  BSYNC.RECONVERGENT B2 ;  /* 0x0000000000027941 */ /* 0x000fea0003800200 */
.L_x_19:
[----:B------:R-:W-:Y:S01]  /*16f0*/  LOP3.LUT P0, R19, R9, 0x3f, RZ, 0xc0, !PT ;  /* 0x0000003f09137812 */ /* 0x000fe2000780c0ff */
[----:B------:R-:W-:-:S04]  /*1700*/  IMAD.IADD R10, R10, 0x1, R27 ;  /* 0x000000010a0a7824 */ /* 0x000fc800078e021b */
[----:B------:R-:W-:-:S05]  /*1710*/  IMAD.U32 R25, R10, 0x8, R1 ;  /* 0x000000080a197824 */ /* 0x000fca00078e0001 */
[----:B------:R0:W-:Y:S04]  /*1720*/  STL.64 [R25+-0x78], R14 ;  /* 0xffff880e19007387 */ /* 0x0001e80000100a00 */
[----:B------:R-:W2:Y:S04]  /*1730*/  @P0 LDL.64 R16, [R1+0x8] ;  /* 0x0000080001100983 */ /* 0x000ea80000100a00 */
[----:B------:R-:W3:Y:S04]  /*1740*/  LDL.64 R12, [R1+0x10] ;  /* 0x00001000010c7983 */ /* 0x000ee80000100a00 */
[----:B------:R-:W4:Y:S01]  /*1750*/  LDL.64 R10, [R1+0x18] ;  /* 0x00001800010a7983 */ /* 0x000f220000100a00 */
[----:B------:R-:W-:Y:S01]  /*1760*/  @P0 LOP3.LUT R9, R19, 0x3f, RZ, 0x3c, !PT ;  /* 0x0000003f13090812 */ /* 0x000fe200078e3cff */
[----:B------:R-:W-:Y:S01]  /*1770*/  BSSY.RECONVERGENT B2, `(.L_x_23) ;  /* 0x0000034000027945 */ /* 0x000fe20003800200 */
[----:B--2---:R-:W-:-:S02]  /*1780*/  @P0 SHF.R.U64 R16, R16, 0x1, R17 ;  /* 0x0000000110100819 */ /* 0x004fc40000001211 */
[----:B------:R-:W-:Y:S02]  /*1790*/  @P0 SHF.R.U32.HI R18, RZ, 0x1, R17 ;  /* 0x00000001ff120819 */ /* 0x000fe40000011611 */
[----:B---3--:R-:W-:Y:S02]  /*17a0*/  @P0 SHF.L.U32 R17, R12, R19, RZ ;  /* 0x000000130c110219 */ /* 0x008fe400000006ff */
[----:B0-----:R-:W-:Y:S02]  /*17b0*/  @P0 SHF.R.U64 R14, R16, R9, R18 ;  /* 0x00000009100e0219 */ /* 0x001fe40000001212 */
[--C-:B------:R-:W-:Y:S02]  /*17c0*/  @P0 SHF.R.U32.HI R28, RZ, 0x1, R13.reuse ;  /* 0x00000001ff1c0819 */ /* 0x100fe4000001160d */
[C-C-:B------:R-:W-:Y:S02]  /*17d0*/  @P0 SHF.R.U64 R26, R12.reuse, 0x1, R13.reuse ;  /* 0x000000010c1a0819 */ /* 0x140fe4000000120d */
[----:B------:R-:W-:-:S02]  /*17e0*/  @P0 SHF.L.U64.HI R24, R12, R19, R13 ;  /* 0x000000130c180219 */ /* 0x000fc4000001020d */
[----:B------:R-:W-:Y:S02]  /*17f0*/  @P0 SHF.R.U32.HI R15, RZ, R9, R18 ;  /* 0x00000009ff0f0219 */ /* 0x000fe40000011612 */
[----:B------:R-:W-:Y:S02]  /*1800*/  @P0 LOP3.LUT R12, R17, R14, RZ, 0xfc, !PT ;  /* 0x0000000e110c0212 */ /* 0x000fe400078efcff */
[----:B----4-:R-:W-:Y:S02]  /*1810*/  @P0 SHF.L.U32 R16, R10, R19, RZ ;  /* 0x000000130a100219 */ /* 0x010fe400000006ff */
[----:B------:R-:W-:Y:S01]  /*1820*/  @P0 SHF.R.U64 R25, R26, R9, R28 ;  /* 0x000000091a190219 */ /* 0x000fe2000000121c */
[----:B------:R-:W-:Y:S01]  /*1830*/  IMAD.SHL.U32 R14, R12, 0x4, RZ ;  /* 0x000000040c0e7824 */ /* 0x000fe200078e00ff */
[----:B------:R-:W-:Y:S02]  /*1840*/  @P0 LOP3.LUT R13, R24, R15, RZ, 0xfc, !PT ;  /* 0x0000000f180d0212 */ /* 0x000fe400078efcff */
[----:B------:R-:W-:-:S02]  /*1850*/  @P0 SHF.L.U64.HI R18, R10, R19, R11 ;  /* 0x000000130a120219 */ /* 0x000fc4000001020b */
[----:B------:R-:W-:Y:S02]  /*1860*/  @P0 SHF.R.U32.HI R9, RZ, R9, R28 ;  /* 0x00000009ff090219 */ /* 0x000fe4000001161c */
[----:B------:R-:W-:Y:S02]  /*1870*/  @P0 LOP3.LUT R10, R16, R25, RZ, 0xfc, !PT ;  /* 0x00000019100a0212 */ /* 0x000fe400078efcff */
[----:B------:R-:W-:Y:S02]  /*1880*/  SHF.L.U64.HI R12, R12, 0x2, R13 ;  /* 0x000000020c0c7819 */ /* 0x000fe4000001020d */
[----:B------:R-:W-:Y:S02]  /*1890*/  @P0 LOP3.LUT R11, R18, R9, RZ, 0xfc, !PT ;  /* 0x00000009120b0212 */ /* 0x000fe400078efcff */
[----:B------:R-:W-:Y:S02]  /*18a0*/  SHF.L.W.U32.HI R13, R13, 0x2, R10 ;  /* 0x000000020d0d7819 */ /* 0x000fe40000010e0a */
[----:B------:R-:W-:-:S02]  /*18b0*/  IADD3 RZ, P0, PT, RZ, -R14, RZ ;  /* 0x8000000effff7210 */ /* 0x000fc40007f1e0ff */
[----:B------:R-:W-:Y:S02]  /*18c0*/  LOP3.LUT R9, RZ, R12, RZ, 0x33, !PT ;  /* 0x0000000cff097212 */ /* 0x000fe400078e33ff */
[----:B------:R-:W-:Y:S02]  /*18d0*/  SHF.L.W.U32.HI R10, R10, 0x2, R11 ;  /* 0x000000020a0a7819 */ /* 0x000fe40000010e0b */
[----:B------:R-:W-:Y:S02]  /*18e0*/  LOP3.LUT R16, RZ, R13, RZ, 0x33, !PT ;  /* 0x0000000dff107212 */ /* 0x000fe400078e33ff */
[----:B------:R-:W-:Y:S02]  /*18f0*/  IADD3.X R15, P0, PT, RZ, R9, RZ, P0, !PT ;  /* 0x00000009ff0f7210 */ /* 0x000fe4000071e4ff */
[----:B------:R-:W-:Y:S02]  /*1900*/  LOP3.LUT R9, RZ, R10, RZ, 0x33, !PT ;  /* 0x0000000aff097212 */ /* 0x000fe400078e33ff */
[----:B------:R-:W-:-:S02]  /*1910*/  IADD3.X R16, P1, PT, RZ, R16, RZ, P0, !PT ;  /* 0x00000010ff107210 */ /* 0x000fc4000073e4ff */
[----:B------:R-:W-:-:S03]  /*1920*/  ISETP.GT.U32.AND P2, PT, R13, -0x1, PT ;  /* 0xffffffff0d00780c */ /* 0x000fc60003f44070 */
[----:B------:R-:W-:Y:S01]  /*1930*/  IMAD.X R9, RZ, RZ, R9, P1 ;  /* 0x000000ffff097224 */ /* 0x000fe200008e0609 */
[----:B------:R-:W-:-:S04]  /*1940*/  ISETP.GT.AND.EX P0, PT, R10, -0x1, PT, P2 ;  /* 0xffffffff0a00780c */ /* 0x000fc80003f04320 */
[----:B------:R-:W-:Y:S02]  /*1950*/  SEL R9, R10, R9, P0 ;  /* 0x000000090a097207 */ /* 0x000fe40000000000 */
[----:B------:R-:W-:Y:S02]  /*1960*/  SEL R16, R13, R16, P0 ;  /* 0x000000100d107207 */ /* 0x000fe40000000000 */
[----:B------:R-:W-:Y:S02]  /*1970*/  ISETP.NE.U32.AND P1, PT, R9, RZ, PT ;  /* 0x000000ff0900720c */ /* 0x000fe40003f25070 */
[----:B------:R-:W-:Y:S02]  /*1980*/  SEL R19, R12, R15, P0 ;  /* 0x0000000f0c137207 */ /* 0x000fe40000000000 */
[----:B------:R-:W-:Y:S01]  /*1990*/  SEL R17, R16, R9, !P1 ;  /* 0x0000000910117207 */ /* 0x000fe20004800000 */
[----:B------:R-:W-:-:S05]  /*19a0*/  @!P0 IMAD.MOV R14, RZ, RZ, -R14 ;  /* 0x000000ffff0e8224 */ /* 0x000fca00078e0a0e */
[----:B------:R-:W0:Y:S02]  /*19b0*/  FLO.U32 R17, R17 ;  /* 0x0000001100117300 */ /* 0x000e2400000e0000 */
[C---:B0-----:R-:W-:Y:S02]  /*19c0*/  IADD3 R18, PT, PT, -R17.reuse, 0x1f, RZ ;  /* 0x0000001f11127810 */ /* 0x041fe40007ffe1ff */
[----:B------:R-:W-:-:S03]  /*19d0*/  IADD3 R13, PT, PT, -R17, 0x3f, RZ ;  /* 0x0000003f110d7810 */ /* 0x000fc60007ffe1ff */
[----:B------:R-:W-:-:S05]  /*19e0*/  @P1 IMAD.MOV R13, RZ, RZ, R18 ;  /* 0x000000ffff0d1224 */ /* 0x000fca00078e0212 */
[----:B------:R-:W-:-:S13]  /*19f0*/  ISETP.NE.AND P1, PT, R13, RZ, PT ;  /* 0x000000ff0d00720c */ /* 0x000fda0003f25270 */
[----:B------:R-:W-:Y:S05]  /*1a00*/  @!P1 BRA `(.L_x_24) ;  /* 0x0000000000289947 */ /* 0x000fea0003800000 */
[C---:B------:R-:W-:Y:S02]  /*1a10*/  LOP3.LUT R15, R13.reuse, 0x3f, RZ, 0xc0, !PT ;  /* 0x0000003f0d0f7812 */ /* 0x040fe400078ec0ff */
[--C-:B------:R-:W-:Y:S02]  /*1a20*/  SHF.R.U64 R17, R14, 0x1, R19.reuse ;  /* 0x000000010e117819 */ /* 0x100fe40000001213 */
[----:B------:R-:W-:Y:S02]  /*1a30*/  SHF.R.U32.HI R19, RZ, 0x1, R19 ;  /* 0x00000001ff137819 */ /* 0x000fe40000011613 */
[----:B------:R-:W-:Y:S02]  /*1a40*/  LOP3.LUT R12, R13, 0x3f, RZ, 0xc, !PT ;  /* 0x0000003f0d0c7812 */ /* 0x000fe400078e0cff */
[CC--:B------:R-:W-:Y:S02]  /*1a50*/  SHF.L.U64.HI R14, R16.reuse, R15.reuse, R9 ;  /* 0x0000000f100e7219 */ /* 0x0c0fe40000010209 */
[----:B------:R-:W-:-:S02]  /*1a60*/  SHF.L.U32 R15, R16, R15, RZ ;  /* 0x0000000f100f7219 */ /* 0x000fc400000006ff */
[-CC-:B------:R-:W-:Y:S02]  /*1a70*/  SHF.R.U64 R16, R17, R12.reuse, R19.reuse ;  /* 0x0000000c11107219 */ /* 0x180fe40000001213 */
[----:B------:R-:W-:Y:S02]  /*1a80*/  SHF.R.U32.HI R9, RZ, R12, R19 ;  /* 0x0000000cff097219 */ /* 0x000fe40000011613 */
[----:B------:R-:W-:Y:S02]  /*1a90*/  LOP3.LUT R16, R15, R16, RZ, 0xfc, !PT ;  /* 0x000000100f107212 */ /* 0x000fe400078efcff */
[----:B------:R-:W-:-:S07]  /*1aa0*/  LOP3.LUT R9, R14, R9, RZ, 0xfc, !PT ;  /* 0x000000090e097212 */ /* 0x000fce00078efcff */
.L_x_24:
[----:B------:R-:W-:Y:S05]  /*1ab0*/  BSYNC.RECONVERGENT B2 ;  /* 0x0000000000027941 */ /* 0x000fea0003800200 */
.L_x_23:
[----:B------:R-:W-:Y:S01]  /*1ac0*/  IMAD.WIDE.U32 R18, R16, 0x2168c235, RZ ;  /* 0x2168c23510127825 */ /* 0x000fe200078e00ff */
[----:B------:R-:W-:-:S03]  /*1ad0*/  SHF.R.U32.HI R11, RZ, 0x1e, R11 ;  /* 0x0000001eff0b7819 */ /* 0x000fc6000001160b */
[----:B------:R-:W-:Y:S01]  /*1ae0*/  IMAD.MOV.U32 R14, RZ, RZ, R19 ;  /* 0x000000ffff0e7224 */ /* 0x000fe200078e0013 */
[----:B------:R-:W-:Y:S01]  /*1af0*/  IADD3 RZ, P1, PT, R18, R18, RZ ;  /* 0x0000001212ff7210 */ /* 0x000fe20007f3e0ff */
[----:B------:R-:W-:Y:S01]  /*1b00*/  IMAD.MOV.U32 R15, RZ, RZ, RZ ;  /* 0x000000ffff0f7224 */ /* 0x000fe200078e00ff */
[----:B------:R-:W-:Y:S01]  /*1b10*/  LEA.HI R10, R10, R11, RZ, 0x1 ;  /* 0x0000000b0a0a7211 */ /* 0x000fe200078f08ff */
[----:B------:R-:W-:-:S04]  /*1b20*/  IMAD.HI.U32 R12, R9, -0x36f0255e, RZ ;  /* 0xc90fdaa2090c7827 */ /* 0x000fc800078e00ff */
[----:B------:R-:W-:-:S04]  /*1b30*/  IMAD.WIDE.U32 R14, R16, -0x36f0255e, R14 ;  /* 0xc90fdaa2100e7825 */ /* 0x000fc800078e000e */
[C---:B------:R-:W-:Y:S02]  /*1b40*/  IMAD R17, R9.reuse, -0x36f0255e, RZ ;  /* 0xc90fdaa209117824 */ /* 0x040fe400078e02ff */
[----:B------:R-:W-:-:S04]  /*1b50*/  IMAD.WIDE.U32 R14, P2, R9, 0x2168c235, R14 ;  /* 0x2168c235090e7825 */ /* 0x000fc8000784000e */
[----:B------:R-:W-:Y:S01]  /*1b60*/  IMAD.X R9, RZ, RZ, R12, P2 ;  /* 0x000000ffff097224 */ /* 0x000fe200010e060c */
[----:B------:R-:W-:Y:S02]  /*1b70*/  IADD3 R12, P2, PT, R17, R15, RZ ;  /* 0x0000000f110c7210 */ /* 0x000fe40007f5e0ff */
[----:B------:R-:W-:Y:S02]  /*1b80*/  IADD3.X RZ, P1, PT, R14, R14, RZ, P1, !PT ;  /* 0x0000000e0eff7210 */ /* 0x000fe40000f3e4ff */
[C---:B------:R-:W-:Y:S01]  /*1b90*/  ISETP.GT.U32.AND P3, PT, R12.reuse, RZ, PT ;  /* 0x000000ff0c00720c */ /* 0x040fe20003f64070 */
[----:B------:R-:W-:Y:S01]  /*1ba0*/  IMAD.X R9, RZ, RZ, R9, P2 ;  /* 0x000000ffff097224 */ /* 0x000fe200010e0609 */
[----:B------:R-:W-:-:S04]  /*1bb0*/  IADD3.X R15, P2, PT, R12, R12, RZ, P1, !PT ;  /* 0x0000000c0c0f7210 */ /* 0x000fc80000f5e4ff */
[C---:B------:R-:W-:Y:S01]  /*1bc0*/  ISETP.GT.AND.EX P1, PT, R9.reuse, RZ, PT, P3 ;  /* 0x000000ff0900720c */ /* 0x040fe20003f24330 */
[----:B------:R-:W-:-:S03]  /*1bd0*/  IMAD.X R14, R9, 0x1, R9, P2 ;  /* 0x00000001090e7824 */ /* 0x000fc600010e0609 */
[----:B------:R-:W-:Y:S02]  /*1be0*/  SEL R15, R15, R12, P1 ;  /* 0x0000000c0f0f7207 */ /* 0x000fe40000800000 */
[----:B------:R-:W-:Y:S02]  /*1bf0*/  SEL R14, R14, R9, P1 ;  /* 0x000000090e0e7207 */ /* 0x000fe40000800000 */
[----:B------:R-:W-:Y:S02]  /*1c00*/  IADD3 R16, P2, PT, R15, 0x1, RZ ;  /* 0x000000010f107810 */ /* 0x000fe40007f5e0ff */
[----:B------:R-:W-:Y:S02]  /*1c10*/  SEL R12, RZ, 0xffffffff, !P1 ;  /* 0xffffffffff0c7807 */ /* 0x000fe40004800000 */
[----:B------:R-:W-:Y:S01]  /*1c20*/  LOP3.LUT P1, R8, R8, 0x80000000, RZ, 0xc0, !PT ;  /* 0x8000000008087812 */ /* 0x000fe2000782c0ff */
[----:B------:R-:W-:Y:S02]  /*1c30*/  IMAD.X R15, RZ, RZ, R14, P2 ;  /* 0x000000ffff0f7224 */ /* 0x000fe400010e060e */
[----:B------:R-:W-:Y:S01]  /*1c40*/  IMAD.IADD R9, R12, 0x1, -R13 ;  /* 0x000000010c097824 */ /* 0x000fe200078e0a0d */
[----:B------:R-:W-:-:S02]  /*1c50*/  @!P0 LOP3.LUT R8, R8, 0x80000000, RZ, 0x3c, !PT ;  /* 0x8000000008088812 */ /* 0x000fc400078e3cff */
[----:B------:R-:W-:Y:S01]  /*1c60*/  SHF.R.U64 R16, R16, 0xa, R15 ;  /* 0x0000000a10107819 */ /* 0x000fe2000000120f */
[----:B------:R-:W-:-:S03]  /*1c70*/  IMAD.SHL.U32 R9, R9, 0x100000, RZ ;  /* 0x0010000009097824 */ /* 0x000fc600078e00ff */
[----:B------:R-:W-:-:S03]  /*1c80*/  IADD3 R16, P2, PT, R16, 0x1, RZ ;  /* 0x0000000110107810 */ /* 0x000fc60007f5e0ff */
[----:B------:R-:W-:Y:S01]  /*1c90*/  @P1 IMAD.MOV R10, RZ, RZ, -R10 ;  /* 0x000000ffff0a1224 */ /* 0x000fe200078e0a0a */
[----:B------:R-:W-:-:S04]  /*1ca0*/  LEA.HI.X R15, R15, RZ, RZ, 0x16, P2 ;  /* 0x000000ff0f0f7211 */ /* 0x000fc800010fb4ff */
[--C-:B------:R-:W-:Y:S02]  /*1cb0*/  SHF.R.U64 R16, R16, 0x1, R15.reuse ;  /* 0x0000000110107819 */ /* 0x100fe4000000120f */
[----:B------:R-:W-:Y:S02]  /*1cc0*/  SHF.R.U32.HI R12, RZ, 0x1, R15 ;  /* 0x00000001ff0c7819 */ /* 0x000fe4000001160f */
[----:B------:R-:W-:-:S04]  /*1cd0*/  IADD3 R16, P2, P3, RZ, RZ, R16 ;  /* 0x000000ffff107210 */ /* 0x000fc80007b5e010 */
[----:B------:R-:W-:-:S04]  /*1ce0*/  IADD3.X R9, PT, PT, R9, 0x3fe00000, R12, P2, P3 ;  /* 0x3fe0000009097810 */ /* 0x000fc800017e640c */
[----:B------:R-:W-:-:S07]  /*1cf0*/  LOP3.LUT R17, R9, R8, RZ, 0xfc, !PT ;  /* 0x0000000809117212 */ /* 0x000fce00078efcff */
.L_x_18:
[----:B------:R-:W-:Y:S02]  /*1d00*/  IMAD.MOV.U32 R8, RZ, RZ, R0 ;  /* 0x000000ffff087224 */ /* 0x000fe400078e0000 */
[----:B------:R-:W-:-:S04]  /*1d10*/  IMAD.MOV.U32 R9, RZ, RZ, 0x0 ;  /* 0x00000000ff097424 */ /* 0x000fc800078e00ff */
[----:B------:R-:W-:Y:S05]  /*1d20*/  RET.REL.NODEC R8 `(_Z13cuda_NDFT_gpuPKdS0_S0_PdS1_i) ;  /* 0xffffffe008b47950 */ /* 0x000fea0003c3ffff */
.L_x_25:
[----:B------:R-:W-:-:S00]  /*1d30*/  BRA `(.L_x_25) ;  /* 0xfffffffc00fc7947 */ /* 0x000fc0000383ffff */
[----:B------:R-:W-:-:S00]  /*1d40*/  NOP ;  /* 0x0000000000007918 */ /* 0x000fc00000000000 */
        /* <DEDUP_REMOVED lines=11> */
.L_x_27:


//--------------------- .nv.global.init           --------------------------
	.section	.nv.global.init,"aw",@progbits
	.align	16
.nv.global.init:
	.type		__cudart_sin_cos_coeffs,@object
	.size		__cudart_sin_cos_coeffs,(__cudart_i2opi_d - __cudart_sin_cos_coeffs)
__cudart_sin_cos_coeffs:
        /*0000*/ 	.byte	0x46, 0xd2, 0xb0, 0x2c, 0xf1, 0xe5, 0x5a, 0xbe, 0x92, 0xe3, 0xac, 0x69, 0xe3, 0x1d, 0xc7, 0x3e
        /*0010*/ 	.byte	0xa1, 0x62, 0xdb, 0x19, 0xa0, 0x01, 0x2a, 0xbf, 0x18, 0x08, 0x11, 0x11, 0x11, 0x11, 0x81, 0x3f
        /*0020*/ 	.byte	0x54, 0x55, 0x55, 0x55, 0x55, 0x55, 0xc5, 0xbf, 0x00, 0x00, 0x00, 0x00, 0x00, 0x00, 0x00, 0x00
        /*0030*/ 	.byte	0x00, 0x00, 0x00, 0x00, 0x00, 0x00, 0x00, 0x00, 0x64, 0x81, 0xfd, 0x20, 0x83, 0xff, 0xa8, 0xbd
        /*0040*/ 	.byte	0x28, 0x85, 0xef, 0xc1, 0xa7, 0xee, 0x21, 0x3e, 0xd9, 0xe6, 0x06, 0x8e, 0x4f, 0x7e, 0x92, 0xbe
        /*0050*/ 	.byte	0xe9, 0xbc, 0xdd, 0x19, 0xa0, 0x01, 0xfa, 0x3e, 0x47, 0x5d, 0xc1, 0x16, 0x6c, 0xc1, 0x56, 0xbf
        /*0060*/ 	.byte	0x51, 0x55, 0x55, 0x55, 0x55, 0x55, 0xa5, 0x3f, 0x00, 0x00, 0x00, 0x00, 0x00, 0x00, 0xe0, 0xbf
        /*0070*/ 	.byte	0x00, 0x00, 0x00, 0x00, 0x00, 0x00, 0xf0, 0x3f, 0x00, 0x00, 0x00, 0x00, 0x00, 0x00, 0x00, 0x00
	.type		__cudart_i2opi_d,@object
	.size		__cudart_i2opi_d,(.L_0 - __cudart_i2opi_d)
__cudart_i2opi_d:
        /* <DEDUP_REMOVED lines=9> */
.L_0:


//--------------------- .nv.shared.reserved.0     --------------------------
	.section	.nv.shared.reserved.0,"aw",@nobits
	.weak		__nv_reservedSMEM_offset_0_alias
	.size		__nv_reservedSMEM_offset_0_alias, 0, 64
	.other		__nv_reservedSMEM_offset_0_alias,@"STO_CUDA_RESERVED_SHARED STV_DEFAULT"
__nv_reservedSMEM_offset_0_alias:
	.zero		0
	.zero		64


//--------------------- .nv.constant0._Z13cuda_NDFT_gpuPKdS0_S0_PdS1_i --------------------------
	.section	.nv.constant0._Z13cuda_NDFT_gpuPKdS0_S0_PdS1_i,"a",@progbits
	.sectionflags	@""
	.align	4
.nv.constant0._Z13cuda_NDFT_gpuPKdS0_S0_PdS1_i:
	.zero		940


//--------------------- SYMBOLS --------------------------

	.type		.nv.reservedSmem.offset0,@object
	.size		.nv.reservedSmem.offset0,0x4
